	.target	sm_90a

	.elftype	@"ET_EXEC"


//--------------------- .note.nv.tkinfo           --------------------------
	.section	.note.nv.tkinfo,"",@"SHT_NOTE"
	.sectionflags	@"SHF_NOTE_NV_TKINFO"
	.tkinfo
        /*0018*/ 	.word	0x00000002
        /*0030*/ 	.string	""
        /*0030*/ 	.string	"ptxas"
        /*0030*/ 	.string	"Cuda compilation tools, release 13.0, V13.0.88"
        /*0030*/ 	.string	"Build cuda_13.0.r13.0/compiler.36424714_0"
        /*0030*/ 	.string	"-arch sm_90a -m 64 "



//--------------------- .note.nv.cuinfo           --------------------------
	.section	.note.nv.cuinfo,"",@"SHT_NOTE"
	.sectionflags	@"SHF_NOTE_NV_CUINFO"
        /*0018*/ 	.short	0x0002
        /*001a*/ 	.short	0x005a
        /*001c*/ 	.short	0x0082
	.zero		2


//--------------------- .nv.info                  --------------------------
	.section	.nv.info,"",@"SHT_CUDA_INFO"
	.align	4


	//----- nvinfo : EIATTR_REGCOUNT
	.align		4
        /*0000*/ 	.byte	0x04, 0x2f
        /*0002*/ 	.short	(.L_12 - .L_11)
	.align		4
.L_11:
        /*0004*/ 	.word	index@(_ZN7cutlass13device_kernelINS_4gemm6kernel13GemmUniversalIN4cute5tupleIJiiiiEEENS1_10collective13CollectiveMmaINS1_37MainloopSm90TmaGmmaWarpSpecializedFP8ILi7ENS5_IJNS4_1CILi1EEESB_SB_EEENS1_35KernelTmaWarpSpecializedCooperativeEEENS5_IJNSA_ILi256EEENSA_ILi128EEENSA_ILi64EEEEEENS_12float_e4m3_tENS5_IJlSB_lEEESJ_SK_NS4_8TiledMMAINS4_8MMA_AtomIJNS4_4SM904GMMA31MMA_64x128x32_F32E4M3E4M3_SS_TNILNSO_7ScaleInE1ELSQ_1EEEEEENS4_6LayoutINS5_IJNSA_ILi2EEESB_SB_EEENS5_IJSB_NSA_ILi0EEESW_EEEEENS5_IJNS4_10UnderscoreESZ_SZ_EEEEENS4_13SM90_TMA_LOADENS4_14ComposedLayoutINS4_7SwizzleILi2ELi4ELi3EEENS4_18smem_ptr_flag_bitsILi8EEENST_INS5_IJNSA_ILi8EEESH_EEENS5_IJSH_SB_EEEEEEEvNS4_8identityES12_S1C_vS1D_EENS_8epilogue10collective6detail29Sm90TmaWarpSpecializedAdapterINS1G_15DefaultEpilogueISJ_SK_SK_NS1F_6thread17LinearCombinationISJ_Li1EffLNS1K_9ScaleType4KindE0ELNS_15FloatRoundStyleE2ESJ_EENS1_15EpilogueDefaultEEEEEvvEEEEvNT_6ParamsE)
        /*0008*/ 	.word	0x000000a8


	//----- nvinfo : EIATTR_FRAME_SIZE
	.align		4
.L_12:
        /*000c*/ 	.byte	0x04, 0x11
        /*000e*/ 	.short	(.L_14 - .L_13)
	.align		4
.L_13:
        /*0010*/ 	.word	index@(_ZN7cutlass13device_kernelINS_4gemm6kernel13GemmUniversalIN4cute5tupleIJiiiiEEENS1_10collective13CollectiveMmaINS1_37MainloopSm90TmaGmmaWarpSpecializedFP8ILi7ENS5_IJNS4_1CILi1EEESB_SB_EEENS1_35KernelTmaWarpSpecializedCooperativeEEENS5_IJNSA_ILi256EEENSA_ILi128EEENSA_ILi64EEEEEENS_12float_e4m3_tENS5_IJlSB_lEEESJ_SK_NS4_8TiledMMAINS4_8MMA_AtomIJNS4_4SM904GMMA31MMA_64x128x32_F32E4M3E4M3_SS_TNILNSO_7ScaleInE1ELSQ_1EEEEEENS4_6LayoutINS5_IJNSA_ILi2EEESB_SB_EEENS5_IJSB_NSA_ILi0EEESW_EEEEENS5_IJNS4_10UnderscoreESZ_SZ_EEEEENS4_13SM90_TMA_LOADENS4_14ComposedLayoutINS4_7SwizzleILi2ELi4ELi3EEENS4_18smem_ptr_flag_bitsILi8EEENST_INS5_IJNSA_ILi8EEESH_EEENS5_IJSH_SB_EEEEEEEvNS4_8identityES12_S1C_vS1D_EENS_8epilogue10collective6detail29Sm90TmaWarpSpecializedAdapterINS1G_15DefaultEpilogueISJ_SK_SK_NS1F_6thread17LinearCombinationISJ_Li1EffLNS1K_9ScaleType4KindE0ELNS_15FloatRoundStyleE2ESJ_EENS1_15EpilogueDefaultEEEEEvvEEEEvNT_6ParamsE)
        /*0014*/ 	.word	0x00000100


	//----- nvinfo : EIATTR_MIN_STACK_SIZE
	.align		4
.L_14:
        /*0018*/ 	.byte	0x04, 0x12
        /*001a*/ 	.short	(.L_16 - .L_15)
	.align		4
.L_15:
        /*001c*/ 	.word	index@(_ZN7cutlass13device_kernelINS_4gemm6kernel13GemmUniversalIN4cute5tupleIJiiiiEEENS1_10collective13CollectiveMmaINS1_37MainloopSm90TmaGmmaWarpSpecializedFP8ILi7ENS5_IJNS4_1CILi1EEESB_SB_EEENS1_35KernelTmaWarpSpecializedCooperativeEEENS5_IJNSA_ILi256EEENSA_ILi128EEENSA_ILi64EEEEEENS_12float_e4m3_tENS5_IJlSB_lEEESJ_SK_NS4_8TiledMMAINS4_8MMA_AtomIJNS4_4SM904GMMA31MMA_64x128x32_F32E4M3E4M3_SS_TNILNSO_7ScaleInE1ELSQ_1EEEEEENS4_6LayoutINS5_IJNSA_ILi2EEESB_SB_EEENS5_IJSB_NSA_ILi0EEESW_EEEEENS5_IJNS4_10UnderscoreESZ_SZ_EEEEENS4_13SM90_TMA_LOADENS4_14ComposedLayoutINS4_7SwizzleILi2ELi4ELi3EEENS4_18smem_ptr_flag_bitsILi8EEENST_INS5_IJNSA_ILi8EEESH_EEENS5_IJSH_SB_EEEEEEEvNS4_8identityES12_S1C_vS1D_EENS_8epilogue10collective6detail29Sm90TmaWarpSpecializedAdapterINS1G_15DefaultEpilogueISJ_SK_SK_NS1F_6thread17LinearCombinationISJ_Li1EffLNS1K_9ScaleType4KindE0ELNS_15FloatRoundStyleE2ESJ_EENS1_15EpilogueDefaultEEEEEvvEEEEvNT_6ParamsE)
        /*0020*/ 	.word	0x00000100
.L_16:


//--------------------- .nv.compat                --------------------------
	.section	.nv.compat,"",@"SHT_CUDA_COMPAT_INFO"
	.align	4
        /*0000*/ 	.byte	0x02, 0x09, 0x01, 0x00, 0x02, 0x02, 0x04, 0x00, 0x02, 0x05, 0x05, 0x00, 0x03, 0x07, 0x01, 0x01
        /*0010*/ 	.byte	0x02, 0x03, 0x01, 0x00, 0x02, 0x06, 0x01, 0x00, 0x04, 0x0b, 0x08, 0x00, 0x00, 0x00, 0x00, 0x00
        /*0020*/ 	.byte	0x00, 0x00, 0x00, 0x00


//--------------------- .nv.info._ZN7cutlass13device_kernelINS_4gemm6kernel13GemmUniversalIN4cute5tupleIJiiiiEEENS1_10collective13CollectiveMmaINS1_37MainloopSm90TmaGmmaWarpSpecializedFP8ILi7ENS5_IJNS4_1CILi1EEESB_SB_EEENS1_35KernelTmaWarpSpecializedCooperativeEEENS5_IJNSA_ILi256EEENSA_ILi128EEENSA_ILi64EEEEEENS_12float_e4m3_tENS5_IJlSB_lEEESJ_SK_NS4_8TiledMMAINS4_8MMA_AtomIJNS4_4SM904GMMA31MMA_64x128x32_F32E4M3E4M3_SS_TNILNSO_7ScaleInE1ELSQ_1EEEEEENS4_6LayoutINS5_IJNSA_ILi2EEESB_SB_EEENS5_IJSB_NSA_ILi0EEESW_EEEEENS5_IJNS4_10UnderscoreESZ_SZ_EEEEENS4_13SM90_TMA_LOADENS4_14ComposedLayoutINS4_7SwizzleILi2ELi4ELi3EEENS4_18smem_ptr_flag_bitsILi8EEENST_INS5_IJNSA_ILi8EEESH_EEENS5_IJSH_SB_EEEEEEEvNS4_8identityES12_S1C_vS1D_EENS_8epilogue10collective6detail29Sm90TmaWarpSpecializedAdapterINS1G_15DefaultEpilogueISJ_SK_SK_NS1F_6thread17LinearCombinationISJ_Li1EffLNS1K_9ScaleType4KindE0ELNS_15FloatRoundStyleE2ESJ_EENS1_15EpilogueDefaultEEEEEvvEEEEvNT_6ParamsE --------------------------
	.section	.nv.info._ZN7cutlass13device_kernelINS_4gemm6kernel13GemmUniversalIN4cute5tupleIJiiiiEEENS1_10collective13CollectiveMmaINS1_37MainloopSm90TmaGmmaWarpSpecializedFP8ILi7ENS5_IJNS4_1CILi1EEESB_SB_EEENS1_35KernelTmaWarpSpecializedCooperativeEEENS5_IJNSA_ILi256EEENSA_ILi128EEENSA_ILi64EEEEEENS_12float_e4m3_tENS5_IJlSB_lEEESJ_SK_NS4_8TiledMMAINS4_8MMA_AtomIJNS4_4SM904GMMA31MMA_64x128x32_F32E4M3E4M3_SS_TNILNSO_7ScaleInE1ELSQ_1EEEEEENS4_6LayoutINS5_IJNSA_ILi2EEESB_SB_EEENS5_IJSB_NSA_ILi0EEESW_EEEEENS5_IJNS4_10UnderscoreESZ_SZ_EEEEENS4_13SM90_TMA_LOADENS4_14ComposedLayoutINS4_7SwizzleILi2ELi4ELi3EEENS4_18smem_ptr_flag_bitsILi8EEENST_INS5_IJNSA_ILi8EEESH_EEENS5_IJSH_SB_EEEEEEEvNS4_8identityES12_S1C_vS1D_EENS_8epilogue10collective6detail29Sm90TmaWarpSpecializedAdapterINS1G_15DefaultEpilogueISJ_SK_SK_NS1F_6thread17LinearCombinationISJ_Li1EffLNS1K_9ScaleType4KindE0ELNS_15FloatRoundStyleE2ESJ_EENS1_15EpilogueDefaultEEEEEvvEEEEvNT_6ParamsE,"",@"SHT_CUDA_INFO"
	.sectionflags	@""
	.align	4


	//----- nvinfo : EIATTR_CUDA_API_VERSION
	.align		4
        /*0000*/ 	.byte	0x04, 0x37
        /*0002*/ 	.short	(.L_18 - .L_17)
.L_17:
        /*0004*/ 	.word	0x00000082


	//----- nvinfo : EIATTR_KPARAM_INFO
	.align		4
.L_18:
        /*0008*/ 	.byte	0x04, 0x17
        /*000a*/ 	.short	(.L_20 - .L_19)
.L_19:
        /*000c*/ 	.word	0x00000000
        /*0010*/ 	.short	0x0000
        /*0012*/ 	.short	0x0070
        /*0014*/ 	.byte	0x00, 0xf0, 0x01, 0x10


	//----- nvinfo : EIATTR_SPARSE_MMA_MASK
	.align		4
.L_20:
        /*0018*/ 	.byte	0x03, 0x50
        /*001a*/ 	.short	0x0000


	//----- nvinfo : EIATTR_MAXREG_COUNT
	.align		4
        /*001c*/ 	.byte	0x03, 0x1b
        /*001e*/ 	.short	0x00a8


	//----- nvinfo : EIATTR_NUM_BARRIERS
	.align		4
        /*0020*/ 	.byte	0x02, 0x4c
        /*0022*/ 	.byte	0x01
	.zero		1


	//----- nvinfo : EIATTR_ANNOTATIONS
	.align		4
        /*0024*/ 	.byte	0x04, 0x55
        /*0026*/ 	.short	(.L_22 - .L_21)


	//   ....[0]....
.L_21:
        /*0028*/ 	.word	0x00000001
        /*002c*/ 	.byte	0xf0, 0x05, 0x00, 0x00, 0x01, 0x00, 0x00, 0x00, 0x10, 0x06, 0x00, 0x00, 0x01, 0x00, 0x00, 0x00
        /* <DEDUP_REMOVED lines=193> */
        /*0c4c*/ 	.byte	0x00, 0x05, 0x01, 0x00


	//----- nvinfo : EIATTR_MERCURY_ISA_VERSION
	.align		4
.L_22:
        /*0c50*/ 	.byte	0x03, 0x5f
        /*0c52*/ 	.short	0x0101


	//----- nvinfo : EIATTR_INT_WARP_WIDE_INSTR_OFFSETS
	.align		4
        /*0c54*/ 	.byte	0x04, 0x31
        /*0c56*/ 	.short	(.L_24 - .L_23)


	//   ....[0]....
.L_23:
        /*0c58*/ 	.word	0x000004c0


	//   ....[1]....
        /*0c5c*/ 	.word	0x000004d0


	//   ....[2]....
        /*0c60*/ 	.word	0x00000600


	//----- nvinfo : EIATTR_COOP_GROUP_MASK_REGIDS
	.align		4
.L_24:
        /*0c64*/ 	.byte	0x04, 0x29
        /*0c66*/ 	.short	(.L_26 - .L_25)


	//   ....[0]....
.L_25:
        /*0c68*/ 	.word	0xffffffff


	//   ....[1]....
        /*0c6c*/ 	.word	0xffffffff


	//   ....[2]....
        /*0c70*/ 	.word	0xffffffff


	//   ....[3]....
        /*0c74*/ 	.word	0xffffffff


	//   ....[4]....
        /*0c78*/ 	.word	0xffffffff


	//----- nvinfo : EIATTR_COOP_GROUP_INSTR_OFFSETS
	.align		4
.L_26:
        /*0c7c*/ 	.byte	0x04, 0x28
        /*0c7e*/ 	.short	(.L_28 - .L_27)


	//   ....[0]....
.L_27:
        /*0c80*/ 	.word	0x00000070


	//   ....[1]....
        /*0c84*/ 	.word	0x00000080


	//   ....[2]....
        /*0c88*/ 	.word	0x000001a0


	//   ....[3]....
        /*0c8c*/ 	.word	0x00000410


	//   ....[4]....
        /*0c90*/ 	.word	0x00001350


	//----- nvinfo : EIATTR_REG_RECONFIG
	.align		4
.L_28:
        /*0c94*/ 	.byte	0x01, 0x54
	.zero		2


	//----- nvinfo : EIATTR_MBARRIER_INSTR_OFFSETS
	.align		4
        /*0c98*/ 	.byte	0x04, 0x39
        /*0c9a*/ 	.short	(.L_30 - .L_29)


	//   ....[0]....
.L_29:
        /*0c9c*/ 	.word	0x00000320
        /*0ca0*/ 	.word	0x000000ff
        /*0ca4*/ 	.word	0x00000000
        /*0ca8*/ 	.short	0x0100
        /*0caa*/ 	.byte	0x09
	.zero		1


	//   ....[1]....
        /*0cac*/ 	.word	0x00000330
        /*0cb0*/ 	.word	0x000000ff
        /*0cb4*/ 	.word	0x00000038
        /*0cb8*/ 	.short	0x0100
        /*0cba*/ 	.byte	0x09
	.zero		1


	//   ....[2]....
        /*0cbc*/ 	.word	0x00000340
        /*0cc0*/ 	.word	0x000000ff
        /*0cc4*/ 	.word	0x00000008
        /*0cc8*/ 	.short	0x0100
        /*0cca*/ 	.byte	0x09
	.zero		1


	//   ....[3]....
        /*0ccc*/ 	.word	0x00000350
        /*0cd0*/ 	.word	0x000000ff
        /*0cd4*/ 	.word	0x00000040
        /*0cd8*/ 	.short	0x0100
        /*0cda*/ 	.byte	0x09
	.zero		1


	//   ....[4]....
        /*0cdc*/ 	.word	0x00000360
        /*0ce0*/ 	.word	0x000000ff
        /*0ce4*/ 	.word	0x00000010
        /*0ce8*/ 	.short	0x0100
        /*0cea*/ 	.byte	0x09
	.zero		1


	//   ....[5]....
        /*0cec*/ 	.word	0x00000370
        /*0cf0*/ 	.word	0x000000ff
        /*0cf4*/ 	.word	0x00000048
        /*0cf8*/ 	.short	0x0100
        /*0cfa*/ 	.byte	0x09
	.zero		1


	//   ....[6]....
        /*0cfc*/ 	.word	0x00000380
        /*0d00*/ 	.word	0x000000ff
        /*0d04*/ 	.word	0x00000018
        /*0d08*/ 	.short	0x0100
        /*0d0a*/ 	.byte	0x09
	.zero		1


	//   ....[7]....
        /*0d0c*/ 	.word	0x00000390
        /*0d10*/ 	.word	0x000000ff
        /*0d14*/ 	.word	0x00000050
        /*0d18*/ 	.short	0x0100
        /*0d1a*/ 	.byte	0x09
	.zero		1


	//   ....[8]....
        /*0d1c*/ 	.word	0x000003a0
        /*0d20*/ 	.word	0x000000ff
        /*0d24*/ 	.word	0x00000020
        /*0d28*/ 	.short	0x0100
        /*0d2a*/ 	.byte	0x09
	.zero		1


	//   ....[9]....
        /*0d2c*/ 	.word	0x000003b0
        /*0d30*/ 	.word	0x000000ff
        /*0d34*/ 	.word	0x00000058
        /*0d38*/ 	.short	0x0100
        /*0d3a*/ 	.byte	0x09
	.zero		1


	//   ....[10]....
        /*0d3c*/ 	.word	0x000003c0
        /*0d40*/ 	.word	0x000000ff
        /*0d44*/ 	.word	0x00000028
        /*0d48*/ 	.short	0x0100
        /*0d4a*/ 	.byte	0x09
	.zero		1


	//   ....[11]....
        /*0d4c*/ 	.word	0x000003d0
        /*0d50*/ 	.word	0x000000ff
        /*0d54*/ 	.word	0x00000060
        /*0d58*/ 	.short	0x0100
        /*0d5a*/ 	.byte	0x09
	.zero		1


	//   ....[12]....
        /*0d5c*/ 	.word	0x000003e0
        /*0d60*/ 	.word	0x000000ff
        /*0d64*/ 	.word	0x00000030
        /*0d68*/ 	.short	0x0100
        /*0d6a*/ 	.byte	0x09
	.zero		1


	//   ....[13]....
        /*0d6c*/ 	.word	0x000003f0
        /*0d70*/ 	.word	0x000000ff
        /*0d74*/ 	.word	0x00000068
        /*0d78*/ 	.short	0x0100
        /*0d7a*/ 	.byte	0x09
	.zero		1


	//   ....[14]....
        /*0d7c*/ 	.word	0x00000630
        /*0d80*/ 	.word	0x000000ff
        /*0d84*/ 	.word	0x00000080
        /*0d88*/ 	.short	0x0100
        /*0d8a*/ 	.byte	0x06
	.zero		1


	//   ....[15]....
        /*0d8c*/ 	.word	0x00000640
        /*0d90*/ 	.word	0x000000ff
        /*0d94*/ 	.word	0x00000088
        /*0d98*/ 	.short	0x0100
        /*0d9a*/ 	.byte	0x06
	.zero		1


	//   ....[16]....
        /*0d9c*/ 	.word	0x00001b60
        /*0da0*/ 	.word	0x000000ff
        /*0da4*/ 	.word	0x00000000
        /*0da8*/ 	.short	0x010a
        /*0daa*/ 	.byte	0x06
	.zero		1


	//   ....[17]....
        /*0dac*/ 	.word	0x00001ba0
        /*0db0*/ 	.word	0x000000ff
        /*0db4*/ 	.word	0x00000000
        /*0db8*/ 	.short	0x010a
        /*0dba*/ 	.byte	0x06
	.zero		1


	//   ....[18]....
        /*0dbc*/ 	.word	0x00002e30
        /*0dc0*/ 	.word	0x000000ff
        /*0dc4*/ 	.word	0x00000000
        /*0dc8*/ 	.short	0x010a
        /*0dca*/ 	.byte	0x10
	.zero		1


	//   ....[19]....
        /*0dcc*/ 	.word	0x00002e70
        /*0dd0*/ 	.word	0x000000ff
        /*0dd4*/ 	.word	0x00000000
        /*0dd8*/ 	.short	0x010a
        /*0dda*/ 	.byte	0x10
	.zero		1


	//   ....[20]....
        /*0ddc*/ 	.word	0x00003f10
        /*0de0*/ 	.word	0x000000ff
        /*0de4*/ 	.word	0x00000000
        /*0de8*/ 	.short	0x0101
        /*0dea*/ 	.byte	0x08
	.zero		1


	//   ....[21]....
        /*0dec*/ 	.word	0x00005100
        /*0df0*/ 	.word	0x000000ff
        /*0df4*/ 	.word	0x00000000
        /*0df8*/ 	.short	0x0101
        /*0dfa*/ 	.byte	0x06
	.zero		1


	//   ....[22]....
        /*0dfc*/ 	.word	0x0000f550
        /*0e00*/ 	.word	0x0000000d
        /*0e04*/ 	.word	0x00000038
        /*0e08*/ 	.short	0x010a
        /*0e0a*/ 	.byte	0x3f
	.zero		1


	//   ....[23]....
        /*0e0c*/ 	.word	0x0000f970
        /*0e10*/ 	.word	0x00000004
        /*0e14*/ 	.word	0x00000088
        /*0e18*/ 	.short	0x0101
        /*0e1a*/ 	.byte	0x3f
	.zero		1


	//   ....[24]....
        /*0e1c*/ 	.word	0x000100a0
        /*0e20*/ 	.word	0x00000007
        /*0e24*/ 	.word	0x00000000
        /*0e28*/ 	.short	0x010a
        /*0e2a*/ 	.byte	0x3f
	.zero		1


	//   ....[25]....
        /*0e2c*/ 	.word	0x00010120
        /*0e30*/ 	.word	0x00000009
        /*0e34*/ 	.word	0x00000000
        /*0e38*/ 	.short	0x010a
        /*0e3a*/ 	.byte	0x3f
	.zero		1


	//   ....[26]....
        /*0e3c*/ 	.word	0x000101b0
        /*0e40*/ 	.word	0x00000006
        /*0e44*/ 	.word	0x00000000
        /*0e48*/ 	.short	0x010a
        /*0e4a*/ 	.byte	0x3f
	.zero		1


	//   ....[27]....
        /*0e4c*/ 	.word	0x00010240
        /*0e50*/ 	.word	0x00000009
        /*0e54*/ 	.word	0x00000000
        /*0e58*/ 	.short	0x010a
        /*0e5a*/ 	.byte	0x3f
	.zero		1


	//   ....[28]....
        /*0e5c*/ 	.word	0x000102d0
        /*0e60*/ 	.word	0x00000006
        /*0e64*/ 	.word	0x00000000
        /*0e68*/ 	.short	0x010a
        /*0e6a*/ 	.byte	0x3f
	.zero		1


	//   ....[29]....
        /*0e6c*/ 	.word	0x00010360
        /*0e70*/ 	.word	0x00000009
        /*0e74*/ 	.word	0x00000000
        /*0e78*/ 	.short	0x010a
        /*0e7a*/ 	.byte	0x3f
	.zero		1


	//   ....[30]....
        /*0e7c*/ 	.word	0x000103f0
        /*0e80*/ 	.word	0x00000003
        /*0e84*/ 	.word	0x00000000
        /*0e88*/ 	.short	0x010a
        /*0e8a*/ 	.byte	0x3f
	.zero		1


	//   ....[31]....
        /*0e8c*/ 	.word	0x00010460
        /*0e90*/ 	.word	0x00000003
        /*0e94*/ 	.word	0x00000000
        /*0e98*/ 	.short	0x010a
        /*0e9a*/ 	.byte	0x3f
	.zero		1


	//   ....[32]....
        /*0e9c*/ 	.word	0x000104d0
        /*0ea0*/ 	.word	0x00000000
        /*0ea4*/ 	.word	0x00000000
        /*0ea8*/ 	.short	0x010a
        /*0eaa*/ 	.byte	0x3f
	.zero		1


	//   ....[33]....
        /*0eac*/ 	.word	0x000105b0
        /*0eb0*/ 	.word	0x0000000d
        /*0eb4*/ 	.word	0x00000038
        /*0eb8*/ 	.short	0x010a
        /*0eba*/ 	.byte	0x3f
	.zero		1


	//   ....[34]....
        /*0ebc*/ 	.word	0x00010690
        /*0ec0*/ 	.word	0x00000007
        /*0ec4*/ 	.word	0x00000000
        /*0ec8*/ 	.short	0x010a
        /*0eca*/ 	.byte	0x3f
	.zero		1


	//   ....[35]....
        /*0ecc*/ 	.word	0x000106e0
        /*0ed0*/ 	.word	0x00000009
        /*0ed4*/ 	.word	0x00000000
        /*0ed8*/ 	.short	0x010a
        /*0eda*/ 	.byte	0x3f
	.zero		1


	//   ....[36]....
        /*0edc*/ 	.word	0x00010730
        /*0ee0*/ 	.word	0x00000006
        /*0ee4*/ 	.word	0x00000000
        /*0ee8*/ 	.short	0x010a
        /*0eea*/ 	.byte	0x3f
	.zero		1


	//   ....[37]....
        /*0eec*/ 	.word	0x00010780
        /*0ef0*/ 	.word	0x00000009
        /*0ef4*/ 	.word	0x00000000
        /*0ef8*/ 	.short	0x010a
        /*0efa*/ 	.byte	0x3f
	.zero		1


	//   ....[38]....
        /*0efc*/ 	.word	0x000107d0
        /*0f00*/ 	.word	0x00000006
        /*0f04*/ 	.word	0x00000000
        /*0f08*/ 	.short	0x010a
        /*0f0a*/ 	.byte	0x3f
	.zero		1


	//   ....[39]....
        /*0f0c*/ 	.word	0x00010820
        /*0f10*/ 	.word	0x00000009
        /*0f14*/ 	.word	0x00000000
        /*0f18*/ 	.short	0x010a
        /*0f1a*/ 	.byte	0x3f
	.zero		1


	//----- nvinfo : EIATTR_NUM_MBARRIERS
	.align		4
.L_30:
        /*0f1c*/ 	.byte	0x03, 0x38
        /*0f1e*/ 	.short	0x0010


	//----- nvinfo : EIATTR_EXIT_INSTR_OFFSETS
	.align		4
        /*0f20*/ 	.byte	0x04, 0x1c
        /*0f22*/ 	.short	(.L_32 - .L_31)


	//   ....[0]....
.L_31:
        /*0f24*/ 	.word	0x000006a0


	//   ....[1]....
        /*0f28*/ 	.word	0x00000ff0


	//   ....[2]....
        /*0f2c*/ 	.word	0x0000eb90


	//   ....[3]....
        /*0f30*/ 	.word	0x0000f1e0


	//   ....[4]....
        /*0f34*/ 	.word	0x00010440


	//----- nvinfo : EIATTR_MAX_THREADS
	.align		4
.L_32:
        /*0f38*/ 	.byte	0x04, 0x05
        /*0f3a*/ 	.short	(.L_34 - .L_33)
.L_33:
        /*0f3c*/ 	.word	0x00000180
        /*0f40*/ 	.word	0x00000001
        /*0f44*/ 	.word	0x00000001


	//----- nvinfo : EIATTR_CRS_STACK_SIZE
	.align		4
.L_34:
        /*0f48*/ 	.byte	0x04, 0x1e
        /*0f4a*/ 	.short	(.L_36 - .L_35)
.L_35:
        /*0f4c*/ 	.word	0x00000000


	//----- nvinfo : EIATTR_CBANK_PARAM_SIZE
	.align		4
.L_36:
        /*0f50*/ 	.byte	0x03, 0x19
        /*0f52*/ 	.short	0x0470


	//----- nvinfo : EIATTR_PARAM_CBANK
	.align		4
        /*0f54*/ 	.byte	0x04, 0x0a
        /*0f56*/ 	.short	(.L_38 - .L_37)
	.align		4
.L_37:
        /*0f58*/ 	.word	index@(.nv.constant0._ZN7cutlass13device_kernelINS_4gemm6kernel13GemmUniversalIN4cute5tupleIJiiiiEEENS1_10collective13CollectiveMmaINS1_37MainloopSm90TmaGmmaWarpSpecializedFP8ILi7ENS5_IJNS4_1CILi1EEESB_SB_EEENS1_35KernelTmaWarpSpecializedCooperativeEEENS5_IJNSA_ILi256EEENSA_ILi128EEENSA_ILi64EEEEEENS_12float_e4m3_tENS5_IJlSB_lEEESJ_SK_NS4_8TiledMMAINS4_8MMA_AtomIJNS4_4SM904GMMA31MMA_64x128x32_F32E4M3E4M3_SS_TNILNSO_7ScaleInE1ELSQ_1EEEEEENS4_6LayoutINS5_IJNSA_ILi2EEESB_SB_EEENS5_IJSB_NSA_ILi0EEESW_EEEEENS5_IJNS4_10UnderscoreESZ_SZ_EEEEENS4_13SM90_TMA_LOADENS4_14ComposedLayoutINS4_7SwizzleILi2ELi4ELi3EEENS4_18smem_ptr_flag_bitsILi8EEENST_INS5_IJNSA_ILi8EEESH_EEENS5_IJSH_SB_EEEEEEEvNS4_8identityES12_S1C_vS1D_EENS_8epilogue10collective6detail29Sm90TmaWarpSpecializedAdapterINS1G_15DefaultEpilogueISJ_SK_SK_NS1F_6thread17LinearCombinationISJ_Li1EffLNS1K_9ScaleType4KindE0ELNS_15FloatRoundStyleE2ESJ_EENS1_15EpilogueDefaultEEEEEvvEEEEvNT_6ParamsE)
        /*0f5c*/ 	.short	0x0210
        /*0f5e*/ 	.short	0x0470


	//----- nvinfo : EIATTR_SW_WAR
	.align		4
.L_38:
        /*0f60*/ 	.byte	0x04, 0x36
        /*0f62*/ 	.short	(.L_40 - .L_39)
.L_39:
        /*0f64*/ 	.word	0x00000008
.L_40:


//--------------------- .nv.callgraph             --------------------------
	.section	.nv.callgraph,"",@"SHT_CUDA_CALLGRAPH"
	.align	4
	.sectionentsize	8
	.align		4
        /*0000*/ 	.word	0x00000000
	.align		4
        /*0004*/ 	.word	0xffffffff
	.align		4
        /*0008*/ 	.word	0x00000000
	.align		4
        /*000c*/ 	.word	0xfffffffe
	.align		4
        /*0010*/ 	.word	0x00000000
	.align		4
        /*0014*/ 	.word	0xfffffffd
	.align		4
        /*0018*/ 	.word	0x00000000
	.align		4
        /*001c*/ 	.word	0xfffffffc


//--------------------- .nv.constant4             --------------------------
	.section	.nv.constant4,"a",@progbits
	.align	8
	.align		8
.nv.constant4:
        /*0000*/ 	.dword	_ZN40_INTERNAL_c5c64a1c_4_k_cu_00c20ece_252054cuda3std3__45__cpo5beginE
	.align		8
        /*0008*/ 	.dword	_ZN40_INTERNAL_c5c64a1c_4_k_cu_00c20ece_252054cuda3std3__45__cpo3endE
	.align		8
        /*0010*/ 	.dword	_ZN40_INTERNAL_c5c64a1c_4_k_cu_00c20ece_252054cuda3std3__45__cpo6cbeginE
	.align		8
        /*0018*/ 	.dword	_ZN40_INTERNAL_c5c64a1c_4_k_cu_00c20ece_252054cuda3std3__45__cpo4cendE
	.align		8
        /*0020*/ 	.dword	_ZN40_INTERNAL_c5c64a1c_4_k_cu_00c20ece_252054cuda3std3__442_GLOBAL__N__c5c64a1c_4_k_cu_00c20ece_252056ignoreE
	.align		8
        /*0028*/ 	.dword	_ZN40_INTERNAL_c5c64a1c_4_k_cu_00c20ece_252054cuda3std3__419piecewise_constructE
	.align		8
        /*0030*/ 	.dword	_ZN40_INTERNAL_c5c64a1c_4_k_cu_00c20ece_252054cuda3std3__48in_placeE
	.align		8
        /*0038*/ 	.dword	_ZN40_INTERNAL_c5c64a1c_4_k_cu_00c20ece_252054cuda3std6ranges3__45__cpo4swapE
	.align		8
        /*0040*/ 	.dword	_ZN40_INTERNAL_c5c64a1c_4_k_cu_00c20ece_252054cuda3std6ranges3__45__cpo9iter_moveE
	.align		8
        /*0048*/ 	.dword	_ZN40_INTERNAL_c5c64a1c_4_k_cu_00c20ece_252054cute7productE
	.align		8
        /*0050*/ 	.dword	_ZN40_INTERNAL_c5c64a1c_4_k_cu_00c20ece_252054cute1_E


//--------------------- .text._ZN7cutlass13device_kernelINS_4gemm6kernel13GemmUniversalIN4cute5tupleIJiiiiEEENS1_10collective13CollectiveMmaINS1_37MainloopSm90TmaGmmaWarpSpecializedFP8ILi7ENS5_IJNS4_1CILi1EEESB_SB_EEENS1_35KernelTmaWarpSpecializedCooperativeEEENS5_IJNSA_ILi256EEENSA_ILi128EEENSA_ILi64EEEEEENS_12float_e4m3_tENS5_IJlSB_lEEESJ_SK_NS4_8TiledMMAINS4_8MMA_AtomIJNS4_4SM904GMMA31MMA_64x128x32_F32E4M3E4M3_SS_TNILNSO_7ScaleInE1ELSQ_1EEEEEENS4_6LayoutINS5_IJNSA_ILi2EEESB_SB_EEENS5_IJSB_NSA_ILi0EEESW_EEEEENS5_IJNS4_10UnderscoreESZ_SZ_EEEEENS4_13SM90_TMA_LOADENS4_14ComposedLayoutINS4_7SwizzleILi2ELi4ELi3EEENS4_18smem_ptr_flag_bitsILi8EEENST_INS5_IJNSA_ILi8EEESH_EEENS5_IJSH_SB_EEEEEEEvNS4_8identityES12_S1C_vS1D_EENS_8epilogue10collective6detail29Sm90TmaWarpSpecializedAdapterINS1G_15DefaultEpilogueISJ_SK_SK_NS1F_6thread17LinearCombinationISJ_Li1EffLNS1K_9ScaleType4KindE0ELNS_15FloatRoundStyleE2ESJ_EENS1_15EpilogueDefaultEEEEEvvEEEEvNT_6ParamsE --------------------------
	.section	.text._ZN7cutlass13device_kernelINS_4gemm6kernel13GemmUniversalIN4cute5tupleIJiiiiEEENS1_10collective13CollectiveMmaINS1_37MainloopSm90TmaGmmaWarpSpecializedFP8ILi7ENS5_IJNS4_1CILi1EEESB_SB_EEENS1_35KernelTmaWarpSpecializedCooperativeEEENS5_IJNSA_ILi256EEENSA_ILi128EEENSA_ILi64EEEEEENS_12float_e4m3_tENS5_IJlSB_lEEESJ_SK_NS4_8TiledMMAINS4_8MMA_AtomIJNS4_4SM904GMMA31MMA_64x128x32_F32E4M3E4M3_SS_TNILNSO_7ScaleInE1ELSQ_1EEEEEENS4_6LayoutINS5_IJNSA_ILi2EEESB_SB_EEENS5_IJSB_NSA_ILi0EEESW_EEEEENS5_IJNS4_10UnderscoreESZ_SZ_EEEEENS4_13SM90_TMA_LOADENS4_14ComposedLayoutINS4_7SwizzleILi2ELi4ELi3EEENS4_18smem_ptr_flag_bitsILi8EEENST_INS5_IJNSA_ILi8EEESH_EEENS5_IJSH_SB_EEEEEEEvNS4_8identityES12_S1C_vS1D_EENS_8epilogue10collective6detail29Sm90TmaWarpSpecializedAdapterINS1G_15DefaultEpilogueISJ_SK_SK_NS1F_6thread17LinearCombinationISJ_Li1EffLNS1K_9ScaleType4KindE0ELNS_15FloatRoundStyleE2ESJ_EENS1_15EpilogueDefaultEEEEEvvEEEEvNT_6ParamsE,"ax",@progbits
	.align	128
.text._ZN7cutlass13device_kernelINS_4gemm6kernel13GemmUniversalIN4cute5tupleIJiiiiEEENS1_10collective13CollectiveMmaINS1_37MainloopSm90TmaGmmaWarpSpecializedFP8ILi7ENS5_IJNS4_1CILi1EEESB_SB_EEENS1_35KernelTmaWarpSpecializedCooperativeEEENS5_IJNSA_ILi256EEENSA_ILi128EEENSA_ILi64EEEEEENS_12float_e4m3_tENS5_IJlSB_lEEESJ_SK_NS4_8TiledMMAINS4_8MMA_AtomIJNS4_4SM904GMMA31MMA_64x128x32_F32E4M3E4M3_SS_TNILNSO_7ScaleInE1ELSQ_1EEEEEENS4_6LayoutINS5_IJNSA_ILi2EEESB_SB_EEENS5_IJSB_NSA_ILi0EEESW_EEEEENS5_IJNS4_10UnderscoreESZ_SZ_EEEEENS4_13SM90_TMA_LOADENS4_14ComposedLayoutINS4_7SwizzleILi2ELi4ELi3EEENS4_18smem_ptr_flag_bitsILi8EEENST_INS5_IJNSA_ILi8EEESH_EEENS5_IJSH_SB_EEEEEEEvNS4_8identityES12_S1C_vS1D_EENS_8epilogue10collective6detail29Sm90TmaWarpSpecializedAdapterINS1G_15DefaultEpilogueISJ_SK_SK_NS1F_6thread17LinearCombinationISJ_Li1EffLNS1K_9ScaleType4KindE0ELNS_15FloatRoundStyleE2ESJ_EENS1_15EpilogueDefaultEEEEEvvEEEEvNT_6ParamsE:
        .type           _ZN7cutlass13device_kernelINS_4gemm6kernel13GemmUniversalIN4cute5tupleIJiiiiEEENS1_10collective13CollectiveMmaINS1_37MainloopSm90TmaGmmaWarpSpecializedFP8ILi7ENS5_IJNS4_1CILi1EEESB_SB_EEENS1_35KernelTmaWarpSpecializedCooperativeEEENS5_IJNSA_ILi256EEENSA_ILi128EEENSA_ILi64EEEEEENS_12float_e4m3_tENS5_IJlSB_lEEESJ_SK_NS4_8TiledMMAINS4_8MMA_AtomIJNS4_4SM904GMMA31MMA_64x128x32_F32E4M3E4M3_SS_TNILNSO_7ScaleInE1ELSQ_1EEEEEENS4_6LayoutINS5_IJNSA_ILi2EEESB_SB_EEENS5_IJSB_NSA_ILi0EEESW_EEEEENS5_IJNS4_10UnderscoreESZ_SZ_EEEEENS4_13SM90_TMA_LOADENS4_14ComposedLayoutINS4_7SwizzleILi2ELi4ELi3EEENS4_18smem_ptr_flag_bitsILi8EEENST_INS5_IJNSA_ILi8EEESH_EEENS5_IJSH_SB_EEEEEEEvNS4_8identityES12_S1C_vS1D_EENS_8epilogue10collective6detail29Sm90TmaWarpSpecializedAdapterINS1G_15DefaultEpilogueISJ_SK_SK_NS1F_6thread17LinearCombinationISJ_Li1EffLNS1K_9ScaleType4KindE0ELNS_15FloatRoundStyleE2ESJ_EENS1_15EpilogueDefaultEEEEEvvEEEEvNT_6ParamsE,@function
        .size           _ZN7cutlass13device_kernelINS_4gemm6kernel13GemmUniversalIN4cute5tupleIJiiiiEEENS1_10collective13CollectiveMmaINS1_37MainloopSm90TmaGmmaWarpSpecializedFP8ILi7ENS5_IJNS4_1CILi1EEESB_SB_EEENS1_35KernelTmaWarpSpecializedCooperativeEEENS5_IJNSA_ILi256EEENSA_ILi128EEENSA_ILi64EEEEEENS_12float_e4m3_tENS5_IJlSB_lEEESJ_SK_NS4_8TiledMMAINS4_8MMA_AtomIJNS4_4SM904GMMA31MMA_64x128x32_F32E4M3E4M3_SS_TNILNSO_7ScaleInE1ELSQ_1EEEEEENS4_6LayoutINS5_IJNSA_ILi2EEESB_SB_EEENS5_IJSB_NSA_ILi0EEESW_EEEEENS5_IJNS4_10UnderscoreESZ_SZ_EEEEENS4_13SM90_TMA_LOADENS4_14ComposedLayoutINS4_7SwizzleILi2ELi4ELi3EEENS4_18smem_ptr_flag_bitsILi8EEENST_INS5_IJNSA_ILi8EEESH_EEENS5_IJSH_SB_EEEEEEEvNS4_8identityES12_S1C_vS1D_EENS_8epilogue10collective6detail29Sm90TmaWarpSpecializedAdapterINS1G_15DefaultEpilogueISJ_SK_SK_NS1F_6thread17LinearCombinationISJ_Li1EffLNS1K_9ScaleType4KindE0ELNS_15FloatRoundStyleE2ESJ_EENS1_15EpilogueDefaultEEEEEvvEEEEvNT_6ParamsE,(.L_x_335 - _ZN7cutlass13device_kernelINS_4gemm6kernel13GemmUniversalIN4cute5tupleIJiiiiEEENS1_10collective13CollectiveMmaINS1_37MainloopSm90TmaGmmaWarpSpecializedFP8ILi7ENS5_IJNS4_1CILi1EEESB_SB_EEENS1_35KernelTmaWarpSpecializedCooperativeEEENS5_IJNSA_ILi256EEENSA_ILi128EEENSA_ILi64EEEEEENS_12float_e4m3_tENS5_IJlSB_lEEESJ_SK_NS4_8TiledMMAINS4_8MMA_AtomIJNS4_4SM904GMMA31MMA_64x128x32_F32E4M3E4M3_SS_TNILNSO_7ScaleInE1ELSQ_1EEEEEENS4_6LayoutINS5_IJNSA_ILi2EEESB_SB_EEENS5_IJSB_NSA_ILi0EEESW_EEEEENS5_IJNS4_10UnderscoreESZ_SZ_EEEEENS4_13SM90_TMA_LOADENS4_14ComposedLayoutINS4_7SwizzleILi2ELi4ELi3EEENS4_18smem_ptr_flag_bitsILi8EEENST_INS5_IJNSA_ILi8EEESH_EEENS5_IJSH_SB_EEEEEEEvNS4_8identityES12_S1C_vS1D_EENS_8epilogue10collective6detail29Sm90TmaWarpSpecializedAdapterINS1G_15DefaultEpilogueISJ_SK_SK_NS1F_6thread17LinearCombinationISJ_Li1EffLNS1K_9ScaleType4KindE0ELNS_15FloatRoundStyleE2ESJ_EENS1_15EpilogueDefaultEEEEEvvEEEEvNT_6ParamsE)
        .other          _ZN7cutlass13device_kernelINS_4gemm6kernel13GemmUniversalIN4cute5tupleIJiiiiEEENS1_10collective13CollectiveMmaINS1_37MainloopSm90TmaGmmaWarpSpecializedFP8ILi7ENS5_IJNS4_1CILi1EEESB_SB_EEENS1_35KernelTmaWarpSpecializedCooperativeEEENS5_IJNSA_ILi256EEENSA_ILi128EEENSA_ILi64EEEEEENS_12float_e4m3_tENS5_IJlSB_lEEESJ_SK_NS4_8TiledMMAINS4_8MMA_AtomIJNS4_4SM904GMMA31MMA_64x128x32_F32E4M3E4M3_SS_TNILNSO_7ScaleInE1ELSQ_1EEEEEENS4_6LayoutINS5_IJNSA_ILi2EEESB_SB_EEENS5_IJSB_NSA_ILi0EEESW_EEEEENS5_IJNS4_10UnderscoreESZ_SZ_EEEEENS4_13SM90_TMA_LOADENS4_14ComposedLayoutINS4_7SwizzleILi2ELi4ELi3EEENS4_18smem_ptr_flag_bitsILi8EEENST_INS5_IJNSA_ILi8EEESH_EEENS5_IJSH_SB_EEEEEEEvNS4_8identityES12_S1C_vS1D_EENS_8epilogue10collective6detail29Sm90TmaWarpSpecializedAdapterINS1G_15DefaultEpilogueISJ_SK_SK_NS1F_6thread17LinearCombinationISJ_Li1EffLNS1K_9ScaleType4KindE0ELNS_15FloatRoundStyleE2ESJ_EENS1_15EpilogueDefaultEEEEEvvEEEEvNT_6ParamsE,@"STO_CUDA_ENTRY STV_DEFAULT"
_ZN7cutlass13device_kernelINS_4gemm6kernel13GemmUniversalIN4cute5tupleIJiiiiEEENS1_10collective13CollectiveMmaINS1_37MainloopSm90TmaGmmaWarpSpecializedFP8ILi7ENS5_IJNS4_1CILi1EEESB_SB_EEENS1_35KernelTmaWarpSpecializedCooperativeEEENS5_IJNSA_ILi256EEENSA_ILi128EEENSA_ILi64EEEEEENS_12float_e4m3_tENS5_IJlSB_lEEESJ_SK_NS4_8TiledMMAINS4_8MMA_AtomIJNS4_4SM904GMMA31MMA_64x128x32_F32E4M3E4M3_SS_TNILNSO_7ScaleInE1ELSQ_1EEEEEENS4_6LayoutINS5_IJNSA_ILi2EEESB_SB_EEENS5_IJSB_NSA_ILi0EEESW_EEEEENS5_IJNS4_10UnderscoreESZ_SZ_EEEEENS4_13SM90_TMA_LOADENS4_14ComposedLayoutINS4_7SwizzleILi2ELi4ELi3EEENS4_18smem_ptr_flag_bitsILi8EEENST_INS5_IJNSA_ILi8EEESH_EEENS5_IJSH_SB_EEEEEEEvNS4_8identityES12_S1C_vS1D_EENS_8epilogue10collective6detail29Sm90TmaWarpSpecializedAdapterINS1G_15DefaultEpilogueISJ_SK_SK_NS1F_6thread17LinearCombinationISJ_Li1EffLNS1K_9ScaleType4KindE0ELNS_15FloatRoundStyleE2ESJ_EENS1_15EpilogueDefaultEEEEEvvEEEEvNT_6ParamsE:
[----:B------:R-:W0:Y:S02]  /*0000*/  LDC R1, c[0x0][0x28] ;  /* 0x00000a00ff017b82 */ /* 0x000e240000000800 */
[----:B0-----:R-:W-:Y:S01]  /*0010*/  VIADD R1, R1, 0xffffff00 ;  /* 0xffffff0001017836 */ /* 0x001fe20000000000 */
[----:B------:R-:W0:Y:S01]  /*0020*/  S2R R2, SR_TID.X ;  /* 0x0000000000027919 */ /* 0x000e220000002100 */
[----:B------:R-:W-:Y:S01]  /*0030*/  ELECT P0, URZ, PT ;  /* 0x00000000003f782f */ /* 0x000fe20003800000 */
[----:B------:R-:W-:Y:S01]  /*0040*/  BSSY B0, `(.L_x_0) ;  /* 0x0000015000007945 */ /* 0x000fe20003800000 */
[--C-:B0-----:R-:W-:Y:S02]  /*0050*/  SHF.R.U32.HI R0, RZ, 0x5, R2.reuse ;  /* 0x00000005ff007819 */ /* 0x101fe40000011602 */
[----:B------:R-:W-:-:S03]  /*0060*/  SHF.R.U32.HI R2, RZ, 0x7, R2 ;  /* 0x00000007ff027819 */ /* 0x000fc60000011602 */
[----:B------:R-:W0:Y:S04]  /*0070*/  SHFL.IDX PT, R3, R0, RZ, 0x1f ;  /* 0x00001fff00037589 */ /* 0x000e2800000e0000 */
[----:B------:R-:W1:Y:S01]  /*0080*/  SHFL.IDX PT, R2, R2, RZ, 0x1f ;  /* 0x00001fff02027589 */ /* 0x000e6200000e0000 */
[----:B0-----:R-:W-:Y:S02]  /*0090*/  R2UR UR4, R3 ;  /* 0x00000000030472ca */ /* 0x001fe400000e0000 */
[----:B-1----:R-:W-:-:S11]  /*00a0*/  R2UR UR6, R2 ;  /* 0x00000000020672ca */ /* 0x002fd600000e0000 */
[----:B------:R-:W-:Y:S02]  /*00b0*/  USHF.R.S32.HI UR5, URZ, 0x1f, UR4 ;  /* 0x0000001f3f057899 */ /* 0x000fe40008011404 */
[----:B------:R-:W-:Y:S02]  /*00c0*/  ISETP.NE.OR P0, PT, RZ, UR4, !P0 ;  /* 0x00000004ff007c0c */ /* 0x000fe4000c705670 */
[----:B------:R-:W-:-:S04]  /*00d0*/  ULEA.HI UR5, UR5, UR4, URZ, 0x2 ;  /* 0x0000000405057291 */ /* 0x000fc8000f8f103f */
[----:B------:R-:W-:-:S04]  /*00e0*/  ULOP3.LUT UR5, UR5, 0xfffffffc, URZ, 0xc0, !UPT ;  /* 0xfffffffc05057892 */ /* 0x000fc8000f8ec03f */
[----:B------:R-:W-:-:S03]  /*00f0*/  UIADD3 UR8, UR4, -UR5, URZ ;  /* 0x8000000504087290 */ /* 0x000fc6000fffe03f */
[----:B------:R-:W-:Y:S09]  /*0100*/  @P0 BRA `(.L_x_1) ;  /* 0x0000000000200947 */ /* 0x000ff20003800000 */
[----:B------:R-:W-:Y:S02]  /*0110*/  ULDC.64 UR4, c[0x0][0x198] ;  /* 0x0000660000047ab9 */ /* 0x000fe40000000a00 */
[----:B------:R-:W-:Y:S02]  /*0120*/  UIADD3 UR10, UP0, UR4, 0xf0, URZ ;  /* 0x000000f0040a7890 */ /* 0x000fe4000ff1e03f */
[----:B------:R-:W-:Y:S02]  /*0130*/  UIADD3 UR4, UP1, UR4, 0x1f0, URZ ;  /* 0x000001f004047890 */ /* 0x000fe4000ff3e03f */
[----:B------:R-:W-:Y:S02]  /*0140*/  UIADD3.X UR11, URZ, UR5, URZ, UP0, !UPT ;  /* 0x000000053f0b7290 */ /* 0x000fe400087fe43f */
[----:B------:R-:W-:-:S07]  /*0150*/  UIADD3.X UR5, URZ, UR5, URZ, UP1, !UPT ;  /* 0x000000053f057290 */ /* 0x000fce0008ffe43f */
[----:B------:R0:W-:Y:S02]  /*0160*/  UTMACCTL.PF [UR10] ;  /* 0x000000000a0079b9 */ /* 0x0001e40008040000 */
[----:B------:R0:W-:Y:S02]  /*0170*/  UTMACCTL.PF [UR4] ;  /* 0x00000000040079b9 */ /* 0x0001e40008040000 */
[----:B0-----:R-:W-:Y:S01]  /*0180*/  NOP ;  /* 0x0000000000007918 */ /* 0x001fe20000000000 */
.L_x_1:
[----:B------:R-:W-:Y:S05]  /*0190*/  BSYNC B0 ;  /* 0x0000000000007941 */ /* 0x000fea0003800000 */
.L_x_0:
[----:B------:R-:W0:Y:S01]  /*01a0*/  SHFL.IDX PT, R2, R0, RZ, 0x1f ;  /* 0x00001fff00027589 */ /* 0x000e2200000e0000 */
[----:B------:R-:W-:Y:S01]  /*01b0*/  UISETP.NE.AND UP0, UPT, UR8, 0x3, UPT ;  /* 0x000000030800788c */ /* 0x000fe2000bf05270 */
[----:B------:R-:W-:Y:S01]  /*01c0*/  ISETP.NE.AND P1, PT, RZ, UR6, PT ;  /* 0x00000006ff007c0c */ /* 0x000fe2000bf25270 */
[----:B------:R-:W-:Y:S02]  /*01d0*/  UIADD3 UR10, UR6, -0x1, URZ ;  /* 0xffffffff060a7890 */ /* 0x000fe4000fffe03f */
[----:B------:R-:W-:Y:S02]  /*01e0*/  UISETP.EQ.OR UP0, UPT, UR8, URZ, !UP0 ;  /* 0x0000003f0800728c */ /* 0x000fe4000c702670 */
[----:B------:R-:W-:Y:S02]  /*01f0*/  UISETP.GE.U32.AND UP1, UPT, UR10, 0x2, UPT ;  /* 0x000000020a00788c */ /* 0x000fe4000bf26070 */
[----:B------:R-:W-:-:S04]  /*0200*/  UISETP.EQ.AND UP0, UPT, UR6, URZ, UP0 ;  /* 0x0000003f0600728c */ /* 0x000fc80008702270 */
[----:B------:R-:W-:-:S04]  /*0210*/  USEL UR13, URZ, 0x1, !UP0 ;  /* 0x000000013f0d7887 */ /* 0x000fc8000c000000 */
[----:B------:R-:W-:Y:S01]  /*0220*/  USEL UR13, UR13, 0x2, UP1 ;  /* 0x000000020d0d7887 */ /* 0x000fe20008800000 */
[----:B0-----:R-:W-:-:S13]  /*0230*/  ISETP.NE.AND P0, PT, R2, RZ, PT ;  /* 0x000000ff0200720c */ /* 0x001fda0003f05270 */
[----:B------:R-:W-:Y:S05]  /*0240*/  @P0 BRA `(.L_x_2) ;  /* 0x0000000000700947 */ /* 0x000fea0003800000 */
[----:B------:R-:W0:Y:S01]  /*0250*/  S2UR UR9, SR_CgaCtaId ;  /* 0x00000000000979c3 */ /* 0x000e220000008800 */
[----:B------:R-:W-:Y:S01]  /*0260*/  UMOV UR4, 0x400 ;  /* 0x0000040000047882 */ /* 0x000fe20000000000 */
[----:B------:R-:W-:Y:S01]  /*0270*/  UMOV UR5, 0x1 ;  /* 0x0000000100057882 */ /* 0x000fe20000000000 */
[----:B------:R-:W-:Y:S01]  /*0280*/  UMOV UR6, 0x100 ;  /* 0x0000010000067882 */ /* 0x000fe20000000000 */
[----:B------:R-:W-:Y:S01]  /*0290*/  ELECT P0, URZ, PT ;  /* 0x00000000003f782f */ /* 0x000fe20003800000 */
[----:B------:R-:W-:-:S04]  /*02a0*/  UIADD3 UR6, -UR6, 0x100000, URZ ;  /* 0x0010000006067890 */ /* 0x000fc8000fffe13f */
[----:B------:R-:W-:Y:S02]  /*02b0*/  USHF.L.U32 UR7, UR6, 0xb, URZ ;  /* 0x0000000b06077899 */ /* 0x000fe4000800063f */
[----:B------:R-:W-:Y:S02]  /*02c0*/  USHF.L.U32 UR6, UR6, 0x1, URZ ;  /* 0x0000000106067899 */ /* 0x000fe4000800063f */
[----:B0-----:R-:W-:Y:S02]  /*02d0*/  ULEA UR9, UR9, UR4, 0x18 ;  /* 0x0000000409097291 */ /* 0x001fe4000f8ec03f */
[----:B------:R-:W-:-:S04]  /*02e0*/  UIADD3 UR4, -UR5, 0x100000, URZ ;  /* 0x0010000005047890 */ /* 0x000fc8000fffe13f */
[----:B------:R-:W-:Y:S02]  /*02f0*/  USHF.L.U32 UR5, UR4, 0xb, URZ ;  /* 0x0000000b04057899 */ /* 0x000fe4000800063f */
[----:B------:R-:W-:Y:S01]  /*0300*/  USHF.L.U32 UR4, UR4, 0x1, URZ ;  /* 0x0000000104047899 */ /* 0x000fe2000800063f */
[----:B------:R-:W0:Y:S11]  /*0310*/  FENCE.VIEW.ASYNC.S ;  /* 0x00000000000073c6 */ /* 0x000e360000000000 */
[----:B0-----:R0:W1:Y:S01]  /*0320*/  SYNCS.EXCH.64 URZ, [UR9], UR4 ;  /* 0x00000004093f75b2 */ /* 0x0010620008000100 */
[----:B------:R0:W2:Y:S01]  /*0330*/  SYNCS.EXCH.64 URZ, [UR9+0x38], UR6 ;  /* 0x00003806093f75b2 */ /* 0x0000a20008000100 */
[----:B------:R0:W3:Y:S01]  /*0340*/  SYNCS.EXCH.64 URZ, [UR9+0x8], UR4 ;  /* 0x00000804093f75b2 */ /* 0x0000e20008000100 */
[----:B------:R0:W4:Y:S01]  /*0350*/  SYNCS.EXCH.64 URZ, [UR9+0x40], UR6 ;  /* 0x00004006093f75b2 */ /* 0x0001220008000100 */
[----:B------:R0:W0:Y:S01]  /*0360*/  SYNCS.EXCH.64 URZ, [UR9+0x10], UR4 ;  /* 0x00001004093f75b2 */ /* 0x0000220008000100 */
        /* <DEDUP_REMOVED lines=9> */
[----:B------:R-:W-:Y:S01]  /*0400*/  NOP ;  /* 0x0000000000007918 */ /* 0x000fe20000000000 */
.L_x_2:
[----:B------:R-:W5:Y:S01]  /*0410*/  SHFL.IDX PT, R0, R0, RZ, 0x1f ;  /* 0x00001fff00007589 */ /* 0x000f6200000e0000 */
[----:B------:R-:W1:Y:S01]  /*0420*/  LDC R2, c[0x0][0x65c] ;  /* 0x00019700ff027b82 */ /* 0x000e620000000800 */
[----:B------:R-:W-:Y:S01]  /*0430*/  ELECT P0, URZ, PT ;  /* 0x00000000003f782f */ /* 0x000fe20003800000 */
[----:B------:R-:W-:Y:S01]  /*0440*/  IMAD.MOV.U32 R3, RZ, RZ, RZ ;  /* 0x000000ffff037224 */ /* 0x000fe200078e00ff */
[----:B0-----:R-:W-:Y:S01]  /*0450*/  UMOV UR4, 0x20 ;  /* 0x0000002000047882 */ /* 0x001fe20000000000 */
[----:B------:R-:W-:Y:S01]  /*0460*/  NOP ;  /* 0x0000000000007918 */ /* 0x000fe20000000000 */
[----:B------:R-:W-:Y:S01]  /*0470*/  NOP ;  /* 0x0000000000007918 */ /* 0x000fe20000000000 */
[----:B-----5:R-:W-:Y:S02]  /*0480*/  ISETP.NE.OR P0, PT, R0, RZ, !P0 ;  /* 0x000000ff0000720c */ /* 0x020fe40004705670 */
[----:B-1----:R-:W-:Y:S01]  /*0490*/  ISETP.NE.AND P4, PT, R2, 0x1, PT ;  /* 0x000000010200780c */ /* 0x002fe20003f85270 */
[----:B------:R-:W0:Y:S01]  /*04a0*/  S2R R0, SR_CTAID.Y ;  /* 0x0000000000007919 */ /* 0x000e220000002600 */
[----:B------:R-:W1:Y:S09]  /*04b0*/  S2R R2, SR_CTAID.X ;  /* 0x0000000000027919 */ /* 0x000e720000002500 */
[----:B------:R-:W-:Y:S01]  /*04c0*/  VOTEU.ALL UP0, P0 ;  /* 0x00000000003f7886 */ /* 0x000fe20000000000 */
[----:B------:R-:W-:Y:S01]  /*04d0*/  VOTEU.ALL UP1, P0 ;  /* 0x00000000003f7886 */ /* 0x000fe20000020000 */
[----:B------:R-:W1:Y:S01]  /*04e0*/  @P4 LDC R7, c[0x0][0x10] ;  /* 0x00000400ff074b82 */ /* 0x000e620000000800 */
[----:B------:R-:W-:-:S02]  /*04f0*/  @P4 IMAD.MOV.U32 R5, RZ, RZ, RZ ;  /* 0x000000ffff054224 */ /* 0x000fc400078e00ff */
[----:B------:R-:W-:Y:S01]  /*0500*/  @P4 IMAD.MOV.U32 R11, RZ, RZ, RZ ;  /* 0x000000ffff0b4224 */ /* 0x000fe200078e00ff */
[----:B------:R-:W-:Y:S01]  /*0510*/  @!UP0 UMOV UR6, 0x400 ;  /* 0x0000040000068882 */ /* 0x000fe20000000000 */
[----:B------:R-:W-:-:S04]  /*0520*/  @!UP0 UIADD3 UR4, -UR4, 0x100000, URZ ;  /* 0x0010000004048890 */ /* 0x000fc8000fffe13f */
[----:B------:R-:W-:Y:S02]  /*0530*/  @!UP0 USHF.L.U32 UR5, UR4, 0xb, URZ ;  /* 0x0000000b04058899 */ /* 0x000fe4000800063f */
[----:B------:R-:W-:Y:S01]  /*0540*/  @!UP0 USHF.L.U32 UR4, UR4, 0x1, URZ ;  /* 0x0000000104048899 */ /* 0x000fe2000800063f */
[----:B------:R-:W5:Y:S08]  /*0550*/  @!P4 LDC R9, c[0x0][0xc] ;  /* 0x00000300ff09cb82 */ /* 0x000f700000000800 */
[----:B------:R-:W2:Y:S01]  /*0560*/  @!UP0 S2UR UR7, SR_CgaCtaId ;  /* 0x00000000000789c3 */ /* 0x000ea20000008800 */
[----:B0-----:R-:W-:-:S04]  /*0570*/  @P4 IMAD.MOV.U32 R4, RZ, RZ, R0 ;  /* 0x000000ffff044224 */ /* 0x001fc800078e0000 */
[----:B-1----:R-:W-:-:S04]  /*0580*/  @P4 IMAD.WIDE.U32 R6, R2, R7, R4 ;  /* 0x0000000702064225 */ /* 0x002fc800078e0004 */
[----:B------:R-:W-:Y:S02]  /*0590*/  @P4 IMAD.MOV.U32 R16, RZ, RZ, R6 ;  /* 0x000000ffff104224 */ /* 0x000fe400078e0006 */
[----:B------:R-:W-:Y:S02]  /*05a0*/  @P4 IMAD.IADD R17, R7, 0x1, R11 ;  /* 0x0000000107114824 */ /* 0x000fe400078e020b */
[----:B-----5:R-:W-:-:S04]  /*05b0*/  @!P4 IMAD.WIDE.U32 R4, R9, R0, R2 ;  /* 0x000000000904c225 */ /* 0x020fc800078e0002 */
[----:B------:R-:W-:Y:S02]  /*05c0*/  @!P4 IMAD.MOV.U32 R16, RZ, RZ, R4 ;  /* 0x000000ffff10c224 */ /* 0x000fe400078e0004 */
[----:B------:R-:W-:Y:S01]  /*05d0*/  @!P4 IMAD.MOV.U32 R17, RZ, RZ, R5 ;  /* 0x000000ffff11c224 */ /* 0x000fe200078e0005 */
[----:B--2---:R-:W-:Y:S02]  /*05e0*/  @!UP0 ULEA UR6, UR7, UR6, 0x18 ;  /* 0x0000000607068291 */ /* 0x004fe4000f8ec03f */
[----:B------:R0:W-:Y:S01]  /*05f0*/  STL [R1+0x7c], R16 ;  /* 0x00007c1001007387 */ /* 0x0001e20000100800 */
[----:B------:R-:W-:-:S03]  /*0600*/  VOTEU.ALL UP0, P0 ;  /* 0x00000000003f7886 */ /* 0x000fc60000000000 */
[----:B------:R0:W-:Y:S04]  /*0610*/  STL [R1+0x78], R17 ;  /* 0x0000781101007387 */ /* 0x0001e80000100800 */
[----:B------:R-:W1:Y:S02]  /*0620*/  FENCE.VIEW.ASYNC.S ;  /* 0x00000000000073c6 */ /* 0x000e640000000000 */
[----:B-1----:R0:W3:Y:S01]  /*0630*/  @!UP0 SYNCS.EXCH.64 URZ, [UR6+0x80], UR4 ;  /* 0x00008004063f85b2 */ /* 0x0020e20008000100 */
[----:B------:R0:W3:Y:S01]  /*0640*/  @!UP1 SYNCS.EXCH.64 URZ, [UR6+0x88], UR4 ;  /* 0x00008804063f95b2 */ /* 0x0000e20008000100 */
[----:B------:R-:W-:Y:S01]  /*0650*/  NOP ;  /* 0x0000000000007918 */ /* 0x000fe20000000000 */
[----:B---34-:R-:W-:Y:S06]  /*0660*/  BAR.SYNC.DEFER_BLOCKING 0x0 ;  /* 0x0000000000007b1d */ /* 0x018fec0000010000 */
[----:B0-----:R-:W-:Y:S05]  /*0670*/  @!P1 BRA `(.L_x_3) ;  /* 0x000000e400489947 */ /* 0x001fea0003800000 */
[----:B------:R-:W-:-:S06]  /*0680*/  UISETP.GT.U32.AND UP0, UPT, UR10, 0x1, UPT ;  /* 0x000000010a00788c */ /* 0x000fcc000bf04070 */
[----:B------:R-:W-:-:S13]  /*0690*/  PLOP3.LUT P0, PT, PT, PT, UP0, 0x80, 0x0 ;  /* 0x000000000000781c */ /* 0x000fda0003f0f008 */
[----:B------:R-:W-:Y:S05]  /*06a0*/  @P0 EXIT ;  /* 0x000000000000094d */ /* 0x000fea0003800000 */
[----:B------:R-:W-:Y:S01]  /*06b0*/  IMAD.MOV.U32 R6, RZ, RZ, -0x1 ;  /* 0xffffffffff067424 */ /* 0x000fe200078e00ff */
[----:B------:R-:W-:Y:S01]  /*06c0*/  ULDC.64 UR4, c[0x0][0x650] ;  /* 0x0001940000047ab9 */ /* 0x000fe20000000a00 */
[----:B------:R-:W-:Y:S01]  /*06d0*/  IMAD.MOV.U32 R5, RZ, RZ, -0x1 ;  /* 0xffffffffff057424 */ /* 0x000fe200078e00ff */
[----:B------:R-:W-:Y:S01]  /*06e0*/  ISETP.GE.U32.AND P0, PT, R16, UR4, PT ;  /* 0x0000000410007c0c */ /* 0x000fe2000bf06070 */
[----:B------:R-:W-:Y:S01]  /*06f0*/  UMOV UR22, 0xffffffff ;  /* 0xffffffff00167882 */ /* 0x000fe20000000000 */
[----:B------:R0:W-:Y:S01]  /*0700*/  STL [R1+0x84], R6 ;  /* 0x0000840601007387 */ /* 0x0001e20000100800 */
[----:B------:R-:W-:Y:S02]  /*0710*/  PRMT R4, RZ, 0x7610, R4 ;  /* 0x00007610ff047816 */ /* 0x000fe40000000004 */
[----:B------:R-:W-:Y:S01]  /*0720*/  ISETP.GE.U32.AND.EX P0, PT, R17, UR5, PT, P0 ;  /* 0x0000000511007c0c */ /* 0x000fe2000bf06100 */
[----:B------:R0:W-:-:S12]  /*0730*/  STL [R1+0x80], R5 ;  /* 0x0000800501007387 */ /* 0x0001d80000100800 */
[----:B0-----:R-:W-:Y:S05]  /*0740*/  @P0 BRA `(.L_x_4) ;  /* 0x0000000400680947 */ /* 0x001fea0003800000 */
[----:B------:R-:W0:Y:S01]  /*0750*/  LDC.64 R12, c[0x0][0x628] ;  /* 0x00018a00ff0c7b82 */ /* 0x000e220000000a00 */
[----:B------:R-:W-:Y:S02]  /*0760*/  IMAD.MOV.U32 R4, RZ, RZ, R16 ;  /* 0x000000ffff047224 */ /* 0x000fe400078e0010 */
[----:B------:R-:W-:-:S05]  /*0770*/  IMAD.MOV.U32 R5, RZ, RZ, R17 ;  /* 0x000000ffff057224 */ /* 0x000fca00078e0011 */
[----:B------:R-:W1:Y:S08]  /*0780*/  LDC R10, c[0x0][0x630] ;  /* 0x00018c00ff0a7b82 */ /* 0x000e700000000800 */
[----:B------:R-:W2:Y:S01]  /*0790*/  LDC.64 R14, c[0x0][0x620] ;  /* 0x00018800ff0e7b82 */ /* 0x000ea20000000a00 */
[----:B0-----:R-:W-:-:S04]  /*07a0*/  ISETP.NE.U32.AND P0, PT, R12, RZ, PT ;  /* 0x000000ff0c00720c */ /* 0x001fc80003f05070 */
[----:B------:R-:W-:-:S13]  /*07b0*/  ISETP.NE.AND.EX P0, PT, R13, RZ, PT, P0 ;  /* 0x000000ff0d00720c */ /* 0x000fda0003f05300 */
[----:B-12---:R-:W-:Y:S05]  /*07c0*/  @!P0 BRA `(.L_x_5) ;  /* 0x0000000000288947 */ /* 0x006fea0003800000 */
[----:B------:R-:W0:Y:S02]  /*07d0*/  LDC R9, c[0x0][0x634] ;  /* 0x00018d00ff097b82 */ /* 0x000e240000000800 */
[----:B0-----:R-:W-:-:S05]  /*07e0*/  IADD3 R9, P0, R16, R9, RZ ;  /* 0x0000000910097210 */ /* 0x001fca0007f1e0ff */
[----:B------:R-:W-:-:S04]  /*07f0*/  IMAD.X R11, RZ, RZ, R17, P0 ;  /* 0x000000ffff0b7224 */ /* 0x000fc800000e0611 */
[----:B------:R-:W-:-:S04]  /*0800*/  IMAD.WIDE.U32 R4, R11, R12, RZ ;  /* 0x0000000c0b047225 */ /* 0x000fc800078e00ff */
[----:B------:R-:W-:-:S04]  /*0810*/  IMAD.WIDE.U32 R6, P0, R9, R13, R4 ;  /* 0x0000000d09067225 */ /* 0x000fc80007800004 */
[----:B------:R-:W-:-:S04]  /*0820*/  IMAD.WIDE.U32 R4, R9, R12, RZ ;  /* 0x0000000c09047225 */ /* 0x000fc800078e00ff */
[----:B------:R-:W-:Y:S01]  /*0830*/  IMAD.X R9, RZ, RZ, RZ, P0 ;  /* 0x000000ffff097224 */ /* 0x000fe200000e06ff */
[----:B------:R-:W-:Y:S01]  /*0840*/  IADD3 RZ, P0, R5, R6, RZ ;  /* 0x0000000605ff7210 */ /* 0x000fe20007f1e0ff */
[----:B------:R-:W-:-:S04]  /*0850*/  IMAD.MOV.U32 R8, RZ, RZ, R7 ;  /* 0x000000ffff087224 */ /* 0x000fc800078e0007 */
[----:B------:R-:W-:-:S08]  /*0860*/  IMAD.WIDE.U32.X R4, R11, R13, R8, P0 ;  /* 0x0000000d0b047225 */ /* 0x000fd000000e0408 */
.L_x_5:
[-CC-:B------:R-:W-:Y:S01]  /*0870*/  SHF.R.U64 R24, R4, R10.reuse, R5.reuse ;  /* 0x0000000a04187219 */ /* 0x180fe20000001205 */
[----:B------:R-:W0:Y:S01]  /*0880*/  LDC R8, c[0x0][0x618] ;  /* 0x00018600ff087b82 */ /* 0x000e220000000800 */
[----:B------:R-:W-:Y:S01]  /*0890*/  SHF.R.U32.HI R4, RZ, R10, R5 ;  /* 0x0000000aff047219 */ /* 0x000fe20000011605 */
[----:B------:R-:W-:Y:S01]  /*08a0*/  ULDC UR4, c[0x0][0x150] ;  /* 0x0000540000047ab9 */ /* 0x000fe20000000800 */
[----:B------:R-:W-:Y:S01]  /*08b0*/  IADD3 R9, P0, RZ, -R24, RZ ;  /* 0x80000018ff097210 */ /* 0x000fe20007f1e0ff */
[----:B------:R-:W-:Y:S01]  /*08c0*/  IMAD.MOV.U32 R5, RZ, RZ, R17 ;  /* 0x000000ffff057224 */ /* 0x000fe200078e0011 */
[----:B------:R-:W-:-:S03]  /*08d0*/  I2FP.F32.U32 R3, R2 ;  /* 0x0000000200037245 */ /* 0x000fc60000201000 */
[----:B------:R-:W1:Y:S01]  /*08e0*/  LDC.64 R18, c[0x0][0x640] ;  /* 0x00019000ff127b82 */ /* 0x000e620000000a00 */
[----:B------:R-:W-:Y:S02]  /*08f0*/  IMAD.X R11, RZ, RZ, ~R4, P0 ;  /* 0x000000ffff0b7224 */ /* 0x000fe400000e0e04 */
[----:B------:R-:W-:Y:S01]  /*0900*/  FMUL R3, R3, UR4 ;  /* 0x0000000403037c20 */ /* 0x000fe20008400000 */
[----:B------:R-:W-:Y:S01]  /*0910*/  IMAD.MOV.U32 R4, RZ, RZ, R16 ;  /* 0x000000ffff047224 */ /* 0x000fe200078e0010 */
[----:B------:R-:W-:Y:S01]  /*0920*/  ULDC UR4, c[0x0][0x154] ;  /* 0x0000550000047ab9 */ /* 0x000fe20000000800 */
[-C--:B------:R-:W-:Y:S02]  /*0930*/  IMAD R6, R11, R14.reuse, RZ ;  /* 0x0000000e0b067224 */ /* 0x080fe400078e02ff */
[C---:B------:R-:W-:Y:S01]  /*0940*/  IMAD.WIDE.U32 R4, R9.reuse, R14, R4 ;  /* 0x0000000e09047225 */ /* 0x040fe200078e0004 */
[----:B------:R-:W2:Y:S01]  /*0950*/  LDC R10, c[0x0][0x608] ;  /* 0x00018200ff0a7b82 */ /* 0x000ea20000000800 */
[----:B------:R-:W3:Y:S02]  /*0960*/  F2I.U32.TRUNC.NTZ R3, R3 ;  /* 0x0000000300037305 */ /* 0x000ee4000020f000 */
[----:B------:R-:W-:-:S04]  /*0970*/  IMAD R9, R9, R15, R6 ;  /* 0x0000000f09097224 */ /* 0x000fc800078e0206 */
[----:B------:R-:W-:Y:S01]  /*0980*/  IMAD.IADD R5, R5, 0x1, R9 ;  /* 0x0000000105057824 */ /* 0x000fe200078e0209 */
[----:B------:R-:W4:Y:S01]  /*0990*/  LDC R7, c[0x0][0x144] ;  /* 0x00005100ff077b82 */ /* 0x000f220000000800 */
[----:B------:R-:W-:-:S03]  /*09a0*/  IMAD.MOV.U32 R9, RZ, RZ, 0x1 ;  /* 0x00000001ff097424 */ /* 0x000fc600078e00ff */
[----:B0-----:R-:W-:Y:S02]  /*09b0*/  SHF.R.U64 R12, R4, R8, R5 ;  /* 0x00000008040c7219 */ /* 0x001fe40000001205 */
[----:B------:R-:W-:Y:S02]  /*09c0*/  I2FP.F32.U32 R4, R0 ;  /* 0x0000000000047245 */ /* 0x000fe40000201000 */
[----:B------:R-:W0:Y:S01]  /*09d0*/  LDC R14, c[0x0][0x658] ;  /* 0x00019600ff0e7b82 */ /* 0x000e220000000800 */
[----:B-1----:R-:W-:Y:S01]  /*09e0*/  ISETP.NE.U32.AND P0, PT, R18, RZ, PT ;  /* 0x000000ff1200720c */ /* 0x002fe20003f05070 */
[----:B---3--:R-:W-:Y:S02]  /*09f0*/  IMAD.MOV R6, RZ, RZ, -R3 ;  /* 0x000000ffff067224 */ /* 0x008fe400078e0a03 */
[----:B------:R-:W-:Y:S01]  /*0a00*/  FMUL R4, R4, UR4 ;  /* 0x0000000404047c20 */ /* 0x000fe20008400000 */
[----:B------:R-:W-:Y:S01]  /*0a10*/  SHF.R.U32.HI R3, RZ, R8, R5 ;  /* 0x00000008ff037219 */ /* 0x000fe20000011605 */
[----:B------:R-:W-:Y:S01]  /*0a20*/  IMAD.MOV.U32 R5, RZ, RZ, -0x1 ;  /* 0xffffffffff057424 */ /* 0x000fe200078e00ff */
[----:B------:R-:W-:Y:S01]  /*0a30*/  ISETP.NE.AND.EX P0, PT, R19, RZ, PT, P0 ;  /* 0x000000ff1300720c */ /* 0x000fe20003f05300 */
[----:B------:R1:W3:Y:S01]  /*0a40*/  F2I.U32.TRUNC.NTZ R11, R4 ;  /* 0x00000004000b7305 */ /* 0x0002e2000020f000 */
[----:B------:R-:W1:Y:S01]  /*0a50*/  LDC R13, c[0x0][0x148] ;  /* 0x00005200ff0d7b82 */ /* 0x000e620000000800 */
[----:B--2---:R-:W-:-:S02]  /*0a60*/  SHF.R.U64 R23, R12, R10, R3 ;  /* 0x0000000a0c177219 */ /* 0x004fc40000001203 */
[----:B------:R-:W-:-:S05]  /*0a70*/  SHF.R.U32.HI R3, RZ, R10, R3 ;  /* 0x0000000aff037219 */ /* 0x000fca0000011603 */
[----:B------:R-:W2:Y:S01]  /*0a80*/  LDC R17, c[0x0][0x600] ;  /* 0x00018000ff117b82 */ /* 0x000ea20000000800 */
[----:B----4-:R-:W-:-:S07]  /*0a90*/  IMAD R8, R7, R6, R2 ;  /* 0x0000000607087224 */ /* 0x010fce00078e0202 */
[----:B------:R-:W4:Y:S01]  /*0aa0*/  LDC R16, c[0x0][0x648] ;  /* 0x00019200ff107b82 */ /* 0x000f220000000800 */
[-C--:B0-----:R-:W-:Y:S02]  /*0ab0*/  SHF.L.U32 R2, R5, R14.reuse, RZ ;  /* 0x0000000e05027219 */ /* 0x081fe400000006ff */
[--C-:B------:R-:W-:Y:S02]  /*0ac0*/  SHF.R.U64 R22, R23, R14, R3.reuse ;  /* 0x0000000e17167219 */ /* 0x100fe40000001203 */
[----:B------:R-:W-:Y:S02]  /*0ad0*/  LOP3.LUT R10, RZ, R2, RZ, 0x33, !PT ;  /* 0x00000002ff0a7212 */ /* 0x000fe400078e33ff */
[-C--:B------:R-:W-:Y:S01]  /*0ae0*/  SHF.R.U32.HI R3, RZ, R14.reuse, R3 ;  /* 0x0000000eff037219 */ /* 0x080fe20000011603 */
[----:B------:R-:W0:Y:S01]  /*0af0*/  LDC R21, c[0x0][0x638] ;  /* 0x00018e00ff157b82 */ /* 0x000e220000000800 */
[----:B------:R-:W-:Y:S01]  /*0b00*/  SHF.L.U32 R9, R9, R14, RZ ;  /* 0x0000000e09097219 */ /* 0x000fe200000006ff */
[----:B------:R-:W-:-:S06]  /*0b10*/  IMAD.MOV.U32 R2, RZ, RZ, R22 ;  /* 0x000000ffff027224 */ /* 0x000fcc00078e0016 */
[----:B------:R-:W0:Y:S01]  /*0b20*/  LDC R20, c[0x0][0x610] ;  /* 0x00018400ff147b82 */ /* 0x000e220000000800 */
[----:B-1-3--:R-:W-:Y:S05]  /*0b30*/  @!P0 BRA `(.L_x_6) ;  /* 0x0000000000288947 */ /* 0x00afea0003800000 */
[----:B------:R-:W1:Y:S02]  /*0b40*/  LDC R7, c[0x0][0x64c] ;  /* 0x00019300ff077b82 */ /* 0x000e640000000800 */
[----:B-1----:R-:W-:-:S05]  /*0b50*/  IADD3 R7, P0, R22, R7, RZ ;  /* 0x0000000716077210 */ /* 0x002fca0007f1e0ff */
        /* <DEDUP_REMOVED lines=8> */
.L_x_6:
[----:B----4-:R-:W-:Y:S01]  /*0be0*/  SHF.R.U64 R2, R2, R16, R3 ;  /* 0x0000001002027219 */ /* 0x010fe20000001203 */
[----:B--2---:R-:W-:Y:S01]  /*0bf0*/  VIADD R3, R17, 0xffffffff ;  /* 0xffffffff11037836 */ /* 0x004fe20000000000 */
[----:B------:R-:W-:Y:S01]  /*0c00*/  LOP3.LUT R10, R23, R10, RZ, 0xc0, !PT ;  /* 0x0000000a170a7212 */ /* 0x000fe200078ec0ff */
[----:B------:R-:W-:Y:S01]  /*0c10*/  IMAD.MOV R11, RZ, RZ, -R11 ;  /* 0x000000ffff0b7224 */ /* 0x000fe200078e0a0b */
[----:B------:R-:W-:Y:S01]  /*0c20*/  R2UR UR22, R24 ;  /* 0x00000000181672ca */ /* 0x000fe200000e0000 */
[----:B------:R-:W-:Y:S01]  /*0c30*/  IMAD.MOV R4, RZ, RZ, -R2 ;  /* 0x000000ffff047224 */ /* 0x000fe200078e0a02 */
[----:B------:R-:W-:Y:S01]  /*0c40*/  LOP3.LUT R3, R12, R3, RZ, 0xc0, !PT ;  /* 0x000000030c037212 */ /* 0x000fe200078ec0ff */
[----:B------:R-:W-:Y:S02]  /*0c50*/  @P4 IMAD R8, R13, R11, R0 ;  /* 0x0000000b0d084224 */ /* 0x000fe400078e0200 */
[----:B------:R-:W-:Y:S02]  /*0c60*/  IMAD R9, R9, R2, R10 ;  /* 0x0000000209097224 */ /* 0x000fe400078e020a */
[----:B0-----:R-:W-:-:S02]  /*0c70*/  IMAD R0, R4, R21, R22 ;  /* 0x0000001504007224 */ /* 0x001fc400078e0216 */
[----:B------:R-:W-:Y:S02]  /*0c80*/  IMAD R8, R9, R20, R8 ;  /* 0x0000001409087224 */ /* 0x000fe400078e0208 */
[----:B------:R-:W-:Y:S02]  /*0c90*/  IMAD R3, R0, R17, R3 ;  /* 0x0000001100037224 */ /* 0x000fe400078e0203 */
[----:B------:R-:W-:-:S03]  /*0ca0*/  IMAD.MOV.U32 R4, RZ, RZ, 0x1 ;  /* 0x00000001ff047424 */ /* 0x000fc600078e00ff */
[----:B------:R-:W-:Y:S02]  /*0cb0*/  SEL R2, R3, R8, !P4 ;  /* 0x0000000803027207 */ /* 0x000fe40006000000 */
[----:B------:R-:W-:-:S03]  /*0cc0*/  SEL R0, R8, R3, !P4 ;  /* 0x0000000308007207 */ /* 0x000fc60006000000 */
[----:B------:R0:W-:Y:S04]  /*0cd0*/  STL [R1+0x80], R2 ;  /* 0x0000800201007387 */ /* 0x0001e80000100800 */
[----:B------:R0:W-:Y:S02]  /*0ce0*/  STL [R1+0x84], R0 ;  /* 0x0000840001007387 */ /* 0x0001e40000100800 */
.L_x_4:
[----:B------:R-:W-:-:S08]  /*0cf0*/  NOP ;  /* 0x0000000000007918 */ /* 0x000fd00000000000 */
[----:B------:R-:W1:Y:S02]  /*0d00*/  USETMAXREG.TRY_ALLOC.CTAPOOL UP0, 0xe8 ;  /* 0x000000e8000079c8 */ /* 0x000e640008000600 */
[----:B-1----:R-:W-:-:S13]  /*0d10*/  PLOP3.LUT P0, PT, PT, PT, UP0, 0x80, 0x0 ;  /* 0x000000000000781c */ /* 0x002fda0003f0f008 */
[----:B------:R-:W-:Y:S05]  /*0d20*/  @!P0 BRA `(.L_x_4) ;  /* 0xfffffffc00f08947 */ /* 0x000fea000383ffff */
[----:B------:R-:W-:Y:S01]  /*0d30*/  ULDC.64 UR4, c[0x0][0x598] ;  /* 0x0001660000047ab9 */ /* 0x000fe20000000a00 */
[----:B------:R-:W-:Y:S01]  /*0d40*/  ULDC.64 UR14, c[0x0][0x208] ;  /* 0x00008200000e7ab9 */ /* 0x000fe20000000a00 */
[----:B------:R-:W-:-:S04]  /*0d50*/  ISETP.NE.U32.AND P0, PT, RZ, UR4, PT ;  /* 0x00000004ff007c0c */ /* 0x000fc8000bf05070 */
[----:B------:R-:W-:-:S13]  /*0d60*/  ISETP.NE.AND.EX P0, PT, RZ, UR5, PT, P0 ;  /* 0x00000005ff007c0c */ /* 0x000fda000bf05300 */
[----:B------:R-:W-:Y:S05]  /*0d70*/  @!P0 BRA `(.L_x_7) ;  /* 0x0000000000208947 */ /* 0x000fea0003800000 */
[----:B0-----:R-:W0:Y:S02]  /*0d80*/  LDC.64 R2, c[0x0][0x598] ;  /* 0x00016600ff027b82 */ /* 0x001e240000000a00 */
[----:B0-----:R-:W2:Y:S02]  /*0d90*/  LDG.E.64 R2, desc[UR14][R2.64] ;  /* 0x0000000e02027981 */ /* 0x001ea4000c1e1b00 */
[----:B--2---:R-:W-:-:S04]  /*0da0*/  ISETP.NE.U32.AND P0, PT, R2, RZ, PT ;  /* 0x000000ff0200720c */ /* 0x004fc80003f05070 */
[----:B------:R-:W-:-:S13]  /*0db0*/  ISETP.NE.AND.EX P0, PT, R3, RZ, PT, P0 ;  /* 0x000000ff0300720c */ /* 0x000fda0003f05300 */
[----:B------:R-:W-:Y:S05]  /*0dc0*/  @!P0 BRA `(.L_x_7) ;  /* 0x00000000000c8947 */ /* 0x000fea0003800000 */
[----:B------:R-:W2:Y:S02]  /*0dd0*/  LD.E R2, desc[UR14][R2.64] ;  /* 0x0000000e02027980 */ /* 0x000ea4000c101900 */
[----:B--2---:R-:W-:Y:S01]  /*0de0*/  R2UR UR20, R2 ;  /* 0x00000000021472ca */ /* 0x004fe200000e0000 */
[----:B------:R-:W-:-:S14]  /*0df0*/  BRA `(.L_x_8) ;  /* 0x0000000000247947 */ /* 0x000fdc0003800000 */
.L_x_7:
[----:B------:R-:W-:Y:S02]  /*0e00*/  ULDC.64 UR4, c[0x0][0x588] ;  /* 0x0001620000047ab9 */ /* 0x000fe40000000a00 */
[----:B------:R-:W-:-:S04]  /*0e10*/  ISETP.NE.U32.AND P0, PT, RZ, UR4, PT ;  /* 0x00000004ff007c0c */ /* 0x000fc8000bf05070 */
[----:B------:R-:W-:-:S13]  /*0e20*/  ISETP.NE.AND.EX P0, PT, RZ, UR5, PT, P0 ;  /* 0x00000005ff007c0c */ /* 0x000fda000bf05300 */
[----:B------:R-:W-:Y:S05]  /*0e30*/  @!P0 BRA `(.L_x_9) ;  /* 0x0000000000108947 */ /* 0x000fea0003800000 */
[----:B0-----:R-:W0:Y:S02]  /*0e40*/  LDC.64 R2, c[0x0][0x588] ;  /* 0x00016200ff027b82 */ /* 0x001e240000000a00 */
[----:B0-----:R-:W2:Y:S02]  /*0e50*/  LDG.E R2, desc[UR14][R2.64] ;  /* 0x0000000e02027981 */ /* 0x001ea4000c1e1900 */
[----:B--2---:R-:W-:Y:S01]  /*0e60*/  R2UR UR20, R2 ;  /* 0x00000000021472ca */ /* 0x004fe200000e0000 */
[----:B------:R-:W-:-:S14]  /*0e70*/  BRA `(.L_x_8) ;  /* 0x0000000000047947 */ /* 0x000fdc0003800000 */
.L_x_9:
[----:B------:R-:W-:-:S05]  /*0e80*/  ULDC UR20, c[0x0][0x580] ;  /* 0x0001600000147ab9 */ /* 0x000fca0000000800 */
.L_x_8:
[----:B------:R-:W-:Y:S02]  /*0e90*/  ULDC.64 UR4, c[0x0][0x5a0] ;  /* 0x0001680000047ab9 */ /* 0x000fe40000000a00 */
        /* <DEDUP_REMOVED lines=11> */
.L_x_10:
        /* <DEDUP_REMOVED lines=8> */
.L_x_12:
[----:B------:R-:W-:-:S05]  /*0fd0*/  ULDC UR21, c[0x0][0x584] ;  /* 0x0001610000157ab9 */ /* 0x000fca0000000800 */
.L_x_11:
[----:B------:R-:W-:-:S13]  /*0fe0*/  LOP3.LUT P0, RZ, R4, 0xff, RZ, 0xc0, !PT ;  /* 0x000000ff04ff7812 */ /* 0x000fda000780c0ff */
[----:B------:R-:W-:Y:S05]  /*0ff0*/  @!P0 EXIT ;  /* 0x000000000000894d */ /* 0x000fea0003800000 */
[----:B------:R-:W-:Y:S01]  /*1000*/  ULDC UR4, c[0x0][0x28c] ;  /* 0x0000a30000047ab9 */ /* 0x000fe20000000800 */
[----:B------:R-:W-:Y:S02]  /*1010*/  ULOP3.LUT UR23, UR13, 0x1, URZ, 0xfc, !UPT ;  /* 0x000000010d177892 */ /* 0x000fe4000f8efc3f */
[----:B------:R-:W-:-:S04]  /*1020*/  UIADD3 UR4, UR4, 0x3f, URZ ;  /* 0x0000003f04047890 */ /* 0x000fc8000fffe03f */
[----:B------:R-:W-:-:S04]  /*1030*/  USHF.R.S32.HI UR5, URZ, 0x1f, UR4 ;  /* 0x0000001f3f057899 */ /* 0x000fc80008011404 */
[----:B------:R-:W-:-:S03]  /*1040*/  ULEA.HI UR5, UR5, UR4, URZ, 0x6 ;  /* 0x0000000405057291 */ /* 0x000fc6000f8f303f */
[----:B------:R-:W-:Y:S01]  /*1050*/  UMOV UR4, URZ ;  /* 0x0000003f00047c82 */ /* 0x000fe20008000000 */
[----:B------:R-:W-:-:S03]  /*1060*/  USHF.R.S32.HI UR9, URZ, 0x6, UR5 ;  /* 0x000000063f097899 */ /* 0x000fc60008011405 */
[----:B------:R-:W-:-:S09]  /*1070*/  UMOV UR5, URZ ;  /* 0x0000003f00057c82 */ /* 0x000fd20008000000 */
.L_x_293:
[----:B0-----:R-:W0:Y:S01]  /*1080*/  S2R R0, SR_TID.X ;  /* 0x0000000000007919 */ /* 0x001e220000002100 */
[----:B-1----:R-:W1:Y:S01]  /*1090*/  S2UR UR17, SR_CgaCtaId ;  /* 0x00000000001179c3 */ /* 0x002e620000008800 */
[----:B------:R-:W-:Y:S01]  /*10a0*/  UMOV UR16, 0x400 ;  /* 0x0000040000107882 */ /* 0x000fe20000000000 */
[----:B------:R-:W-:Y:S01]  /*10b0*/  UMOV UR6, URZ ;  /* 0x0000003f00067c82 */ /* 0x000fe20008000000 */
[----:B------:R-:W-:Y:S01]  /*10c0*/  STL [R1+0x74], RZ ;  /* 0x000074ff01007387 */ /* 0x000fe20000100800 */
[----:B------:R-:W-:Y:S01]  /*10d0*/  UMOV UR7, URZ ;  /* 0x0000003f00077c82 */ /* 0x000fe20008000000 */
[----:B------:R-:W-:Y:S01]  /*10e0*/  UMOV UR8, URZ ;  /* 0x0000003f00087c82 */ /* 0x000fe20008000000 */
[----:B------:R-:W-:Y:S01]  /*10f0*/  CS2R R4, SRZ ;  /* 0x0000000000047805 */ /* 0x000fe2000001ff00 */
[----:B------:R-:W-:Y:S01]  /*1100*/  STL [R1+0x70], RZ ;  /* 0x000070ff01007387 */ /* 0x000fe20000100800 */
[----:B--2---:R-:W2:Y:S01]  /*1110*/  LDC R2, c[0x0][0x28c] ;  /* 0x0000a300ff027b82 */ /* 0x004ea20000000800 */
[----:B------:R-:W-:-:S02]  /*1120*/  CS2R R6, SRZ ;  /* 0x0000000000067805 */ /* 0x000fc4000001ff00 */
[----:B------:R-:W-:Y:S01]  /*1130*/  CS2R R8, SRZ ;  /* 0x0000000000087805 */ /* 0x000fe2000001ff00 */
[----:B------:R-:W-:Y:S01]  /*1140*/  STL [R1+0x6c], RZ ;  /* 0x00006cff01007387 */ /* 0x000fe20000100800 */
[----:B------:R-:W-:Y:S02]  /*1150*/  CS2R R10, SRZ ;  /* 0x00000000000a7805 */ /* 0x000fe4000001ff00 */
[----:B------:R-:W-:Y:S02]  /*1160*/  CS2R R12, SRZ ;  /* 0x00000000000c7805 */ /* 0x000fe4000001ff00 */
[----:B------:R-:W-:Y:S01]  /*1170*/  CS2R R14, SRZ ;  /* 0x00000000000e7805 */ /* 0x000fe2000001ff00 */
[----:B------:R-:W-:Y:S01]  /*1180*/  STL [R1+0x68], RZ ;  /* 0x000068ff01007387 */ /* 0x000fe20000100800 */
[----:B------:R-:W-:Y:S02]  /*1190*/  CS2R R16, SRZ ;  /* 0x0000000000107805 */ /* 0x000fe4000001ff00 */
        /* <DEDUP_REMOVED lines=13> */
[----:B------:R-:W-:Y:S02]  /*1270*/  CS2R R166, SRZ ;  /* 0x0000000000a67805 */ /* 0x000fe4000001ff00 */
[----:B0-----:R-:W-:Y:S01]  /*1280*/  LOP3.LUT R0, R0, 0x80, RZ, 0xc0, !PT ;  /* 0x0000008000007812 */ /* 0x001fe200078ec0ff */
[----:B------:R-:W-:Y:S01]  /*1290*/  STL [R1+0x58], RZ ;  /* 0x000058ff01007387 */ /* 0x000fe20000100800 */
[----:B--2---:R-:W-:-:S02]  /*12a0*/  ISETP.GE.AND P0, PT, R2, 0x1, PT ;  /* 0x000000010200780c */ /* 0x004fc40003f06270 */
[----:B------:R-:W-:Y:S02]  /*12b0*/  CS2R R2, SRZ ;  /* 0x0000000000027805 */ /* 0x000fe4000001ff00 */
[----:B------:R-:W-:Y:S01]  /*12c0*/  SHF.R.U32.HI R0, RZ, 0x7, R0 ;  /* 0x00000007ff007819 */ /* 0x000fe20000011600 */
[----:B------:R-:W-:Y:S01]  /*12d0*/  STL [R1+0x54], RZ ;  /* 0x000054ff01007387 */ /* 0x000fe20000100800 */
[----:B------:R-:W-:Y:S02]  /*12e0*/  CS2R R168, SRZ ;  /* 0x0000000000a87805 */ /* 0x000fe4000001ff00 */
[----:B------:R-:W-:Y:S02]  /*12f0*/  CS2R R170, SRZ ;  /* 0x0000000000aa7805 */ /* 0x000fe4000001ff00 */
[----:B------:R-:W-:Y:S01]  /*1300*/  CS2R R172, SRZ ;  /* 0x0000000000ac7805 */ /* 0x000fe2000001ff00 */
[----:B------:R-:W-:Y:S01]  /*1310*/  STL [R1+0x50], RZ ;  /* 0x000050ff01007387 */ /* 0x000fe20000100800 */
[----:B------:R-:W-:-:S02]  /*1320*/  CS2R R174, SRZ ;  /* 0x0000000000ae7805 */ /* 0x000fc4000001ff00 */
[----:B------:R-:W-:Y:S02]  /*1330*/  CS2R R176, SRZ ;  /* 0x0000000000b07805 */ /* 0x000fe4000001ff00 */
[----:B------:R-:W-:Y:S01]  /*1340*/  CS2R R178, SRZ ;  /* 0x0000000000b27805 */ /* 0x000fe2000001ff00 */
[----:B------:R-:W0:Y:S01]  /*1350*/  SHFL.IDX PT, R0, R0, RZ, 0x1f ;  /* 0x00001fff00007589 */ /* 0x000e2200000e0000 */
[----:B------:R-:W-:Y:S02]  /*1360*/  CS2R R180, SRZ ;  /* 0x0000000000b47805 */ /* 0x000fe4000001ff00 */
[----:B------:R-:W-:Y:S02]  /*1370*/  CS2R R182, SRZ ;  /* 0x0000000000b67805 */ /* 0x000fe4000001ff00 */
[----:B------:R-:W-:Y:S01]  /*1380*/  CS2R R184, SRZ ;  /* 0x0000000000b87805 */ /* 0x000fe2000001ff00 */
[----:B------:R2:W-:Y:S01]  /*1390*/  STL [R1+0x4c], RZ ;  /* 0x00004cff01007387 */ /* 0x0005e20000100800 */
[----:B------:R-:W-:-:S02]  /*13a0*/  CS2R R186, SRZ ;  /* 0x0000000000ba7805 */ /* 0x000fc4000001ff00 */
[----:B------:R-:W-:Y:S02]  /*13b0*/  CS2R R188, SRZ ;  /* 0x0000000000bc7805 */ /* 0x000fe4000001ff00 */
[----:B------:R-:W-:Y:S01]  /*13c0*/  CS2R R190, SRZ ;  /* 0x0000000000be7805 */ /* 0x000fe2000001ff00 */
[----:B------:R2:W-:Y:S01]  /*13d0*/  STL [R1+0x48], RZ ;  /* 0x000048ff01007387 */ /* 0x0005e20000100800 */
        /* <DEDUP_REMOVED lines=14> */
[----:B------:R-:W-:Y:S02]  /*14c0*/  CS2R R214, SRZ ;  /* 0x0000000000d67805 */ /* 0x000fe4000001ff00 */
[----:B0-----:R-:W-:Y:S01]  /*14d0*/  R2UR UR11, R0 ;  /* 0x00000000000b72ca */ /* 0x001fe200000e0000 */
[----:B------:R2:W-:Y:S01]  /*14e0*/  STL [R1+0x38], RZ ;  /* 0x000038ff01007387 */ /* 0x0005e20000100800 */
[----:B------:R-:W-:Y:S01]  /*14f0*/  IMAD.MOV.U32 R0, RZ, RZ, RZ ;  /* 0x000000ffff007224 */ /* 0x000fe200078e00ff */
[----:B------:R-:W-:Y:S02]  /*1500*/  CS2R R216, SRZ ;  /* 0x0000000000d87805 */ /* 0x000fe4000001ff00 */
[----:B------:R-:W-:Y:S01]  /*1510*/  CS2R R218, SRZ ;  /* 0x0000000000da7805 */ /* 0x000fe2000001ff00 */
[----:B------:R2:W-:Y:S01]  /*1520*/  STL [R1+0x34], RZ ;  /* 0x000034ff01007387 */ /* 0x0005e20000100800 */
[----:B------:R-:W-:-:S02]  /*1530*/  CS2R R220, SRZ ;  /* 0x0000000000dc7805 */ /* 0x000fc4000001ff00 */
[----:B------:R-:W-:Y:S02]  /*1540*/  CS2R R222, SRZ ;  /* 0x0000000000de7805 */ /* 0x000fe4000001ff00 */
[----:B------:R-:W-:Y:S01]  /*1550*/  CS2R R224, SRZ ;  /* 0x0000000000e07805 */ /* 0x000fe2000001ff00 */
[----:B------:R2:W-:Y:S01]  /*1560*/  STL [R1+0x30], RZ ;  /* 0x000030ff01007387 */ /* 0x0005e20000100800 */
[----:B------:R-:W-:Y:S01]  /*1570*/  IMAD.MOV.U32 R226, RZ, RZ, RZ ;  /* 0x000000ffffe27224 */ /* 0x000fe200078e00ff */
[----:B------:R-:W-:Y:S01]  /*1580*/  CS2R R88, SRZ ;  /* 0x0000000000587805 */ /* 0x000fe2000001ff00 */
[----:B------:R-:W-:Y:S01]  /*1590*/  IMAD.U32 R227, RZ, RZ, UR4 ;  /* 0x00000004ffe37e24 */ /* 0x000fe2000f8e00ff */
[----:B------:R2:W-:Y:S01]  /*15a0*/  STL [R1+0x2c], RZ ;  /* 0x00002cff01007387 */ /* 0x0005e20000100800 */
[----:B------:R-:W-:Y:S01]  /*15b0*/  ULEA.HI UR10, UR11, UR11, URZ, 0x1 ;  /* 0x0000000b0b0a7291 */ /* 0x000fe2000f8f083f */
[----:B------:R-:W-:Y:S02]  /*15c0*/  CS2R R90, SRZ ;  /* 0x00000000005a7805 */ /* 0x000fe4000001ff00 */
[----:B------:R-:W-:Y:S01]  /*15d0*/  CS2R R92, SRZ ;  /* 0x00000000005c7805 */ /* 0x000fe2000001ff00 */
[----:B------:R2:W-:Y:S01]  /*15e0*/  STL [R1+0x28], RZ ;  /* 0x000028ff01007387 */ /* 0x0005e20000100800 */
[----:B------:R-:W-:Y:S01]  /*15f0*/  ULOP3.LUT UR12, UR10, 0xffffe, URZ, 0xc0, !UPT ;  /* 0x000ffffe0a0c7892 */ /* 0x000fe2000f8ec03f */
[----:B------:R-:W-:Y:S01]  /*1600*/  CS2R R94, SRZ ;  /* 0x00000000005e7805 */ /* 0x000fe2000001ff00 */
[----:B-1----:R-:W-:Y:S01]  /*1610*/  ULEA UR10, UR17, UR16, 0x18 ;  /* 0x00000010110a7291 */ /* 0x002fe2000f8ec03f */
[----:B------:R2:W-:Y:S01]  /*1620*/  STL [R1+0x24], RZ ;  /* 0x000024ff01007387 */ /* 0x0005e20000100800 */
[----:B------:R-:W-:Y:S01]  /*1630*/  UIADD3 UR12, UR11, -UR12, URZ ;  /* 0x8000000c0b0c7290 */ /* 0x000fe2000fffe03f */
[----:B------:R-:W-:-:S02]  /*1640*/  CS2R R96, SRZ ;  /* 0x0000000000607805 */ /* 0x000fc4000001ff00 */
[----:B------:R-:W-:Y:S01]  /*1650*/  CS2R R98, SRZ ;  /* 0x0000000000627805 */ /* 0x000fe2000001ff00 */
[----:B------:R2:W-:Y:S01]  /*1660*/  STL [R1+0x20], RZ ;  /* 0x000020ff01007387 */ /* 0x0005e20000100800 */
[----:B------:R-:W-:Y:S01]  /*1670*/  ULEA UR12, UR12, UR10, 0xc ;  /* 0x0000000a0c0c7291 */ /* 0x000fe2000f8e603f */
[----:B------:R-:W-:Y:S02]  /*1680*/  CS2R R100, SRZ ;  /* 0x0000000000647805 */ /* 0x000fe4000001ff00 */
[----:B------:R-:W-:Y:S01]  /*1690*/  CS2R R102, SRZ ;  /* 0x0000000000667805 */ /* 0x000fe2000001ff00 */
[----:B------:R2:W-:Y:S01]  /*16a0*/  STL [R1+0x1c], RZ ;  /* 0x00001cff01007387 */ /* 0x0005e20000100800 */
[----:B------:R-:W-:Y:S01]  /*16b0*/  UIADD3 UR12, UR12, 0x180, URZ ;  /* 0x000001800c0c7890 */ /* 0x000fe2000fffe03f */
[----:B------:R-:W-:Y:S02]  /*16c0*/  CS2R R104, SRZ ;  /* 0x0000000000687805 */ /* 0x000fe4000001ff00 */
[----:B------:R-:W-:Y:S01]  /*16d0*/  CS2R R106, SRZ ;  /* 0x00000000006a7805 */ /* 0x000fe2000001ff00 */
[----:B------:R2:W-:Y:S01]  /*16e0*/  STL [R1+0x18], RZ ;  /* 0x000018ff01007387 */ /* 0x0005e20000100800 */
[----:B------:R-:W-:Y:S01]  /*16f0*/  USHF.R.U32.HI UR11, URZ, 0x4, UR12 ;  /* 0x000000043f0b7899 */ /* 0x000fe2000801160c */
[----:B------:R-:W-:-:S02]  /*1700*/  CS2R R108, SRZ ;  /* 0x00000000006c7805 */ /* 0x000fc4000001ff00 */
[----:B------:R-:W-:Y:S01]  /*1710*/  CS2R R110, SRZ ;  /* 0x00000000006e7805 */ /* 0x000fe2000001ff00 */
[----:B------:R2:W-:Y:S01]  /*1720*/  STL [R1+0x14], RZ ;  /* 0x000014ff01007387 */ /* 0x0005e20000100800 */
[----:B------:R-:W-:Y:S01]  /*1730*/  ULOP3.LUT UR11, UR11, 0x3fff, URZ, 0xc0, !UPT ;  /* 0x00003fff0b0b7892 */ /* 0x000fe2000f8ec03f */
[----:B------:R-:W-:Y:S01]  /*1740*/  CS2R R112, SRZ ;  /* 0x0000000000707805 */ /* 0x000fe2000001ff00 */
[----:B------:R-:W-:Y:S01]  /*1750*/  UMOV UR12, UR5 ;  /* 0x00000005000c7c82 */ /* 0x000fe20008000000 */
        /* <DEDUP_REMOVED lines=16> */
[----:B------:R2:W-:Y:S01]  /*1860*/  STL [R1], RZ ;  /* 0x000000ff01007387 */ /* 0x0005e20000100800 */
[----:B------:R-:W-:Y:S02]  /*1870*/  CS2R R138, SRZ ;  /* 0x00000000008a7805 */ /* 0x000fe4000001ff00 */
[----:B------:R-:W-:Y:S02]  /*1880*/  CS2R R140, SRZ ;  /* 0x00000000008c7805 */ /* 0x000fe4000001ff00 */
[----:B------:R-:W-:Y:S02]  /*1890*/  CS2R R142, SRZ ;  /* 0x00000000008e7805 */ /* 0x000fe4000001ff00 */
[----:B------:R-:W-:-:S02]  /*18a0*/  CS2R R144, SRZ ;  /* 0x0000000000907805 */ /* 0x000fc4000001ff00 */
[----:B------:R-:W-:Y:S02]  /*18b0*/  CS2R R146, SRZ ;  /* 0x0000000000927805 */ /* 0x000fe4000001ff00 */
[----:B------:R-:W-:Y:S02]  /*18c0*/  CS2R R148, SRZ ;  /* 0x0000000000947805 */ /* 0x000fe4000001ff00 */
[----:B------:R-:W-:Y:S02]  /*18d0*/  CS2R R150, SRZ ;  /* 0x0000000000967805 */ /* 0x000fe4000001ff00 */
[----:B------:R-:W-:Y:S02]  /*18e0*/  CS2R R24, SRZ ;  /* 0x0000000000187805 */ /* 0x000fe4000001ff00 */
[----:B---34-:R-:W-:Y:S02]  /*18f0*/  CS2R R26, SRZ ;  /* 0x00000000001a7805 */ /* 0x018fe4000001ff00 */
[----:B------:R-:W-:-:S02]  /*1900*/  CS2R R28, SRZ ;  /* 0x00000000001c7805 */ /* 0x000fc4000001ff00 */
[----:B------:R-:W-:Y:S02]  /*1910*/  CS2R R30, SRZ ;  /* 0x00000000001e7805 */ /* 0x000fe4000001ff00 */
[----:B------:R-:W-:Y:S02]  /*1920*/  CS2R R32, SRZ ;  /* 0x0000000000207805 */ /* 0x000fe4000001ff00 */
        /* <DEDUP_REMOVED lines=26> */
[----:B------:R-:W-:Y:S01]  /*1ad0*/  CS2R R86, SRZ ;  /* 0x0000000000567805 */ /* 0x000fe2000001ff00 */
[----:B--2---:R-:W-:Y:S06]  /*1ae0*/  @!P0 BRA `(.L_x_13) ;  /* 0x0000001000888947 */ /* 0x004fec0003800000 */
[----:B------:R-:W-:-:S06]  /*1af0*/  UISETP.NE.AND UP0, UPT, UR23, 0x3, UPT ;  /* 0x000000031700788c */ /* 0x000fcc000bf05270 */
[----:B------:R-:W-:-:S13]  /*1b00*/  PLOP3.LUT P1, PT, PT, PT, UP0, 0x80, 0x0 ;  /* 0x000000000000781c */ /* 0x000fda0003f2f008 */
[----:B------:R-:W-:Y:S05]  /*1b10*/  @!P1 BRA `(.L_x_14) ;  /* 0x0000000000049947 */ /* 0x000fea0003800000 */
[----:B------:R-:W-:Y:S01]  /*1b20*/  BPT.TRAP 0x1 ;  /* 0x000000040000795c */ /* 0x000fe20000300000 */
.L_x_14:
[----:B------:R-:W-:Y:S01]  /*1b30*/  ULEA UR6, UR5, UR10, 0x3 ;  /* 0x0000000a05067291 */ /* 0x000fe2000f8e183f */
[----:B------:R-:W-:-:S05]  /*1b40*/  IMAD.U32 R0, RZ, RZ, UR4 ;  /* 0x00000004ff007e24 */ /* 0x000fca000f8e00ff */
[----:B------:R-:W-:-:S04]  /*1b50*/  SHF.L.U32 R0, R0, 0x1f, RZ ;  /* 0x0000001f00007819 */ /* 0x000fc800000006ff */
[----:B------:R0:W1:Y:S01]  /*1b60*/  SYNCS.PHASECHK.TRANS64.TRYWAIT P0, [UR6], R0 ;  /* 0x00000000ff0075a7 */ /* 0x0000620008000146 */
[----:B------:R-:W-:Y:S05]  /*1b70*/  @!P1 BRA `(.L_x_15) ;  /* 0x0000000000049947 */ /* 0x000fea0003800000 */
[----:B------:R-:W-:Y:S01]  /*1b80*/  BPT.TRAP 0x1 ;  /* 0x000000040000795c */ /* 0x000fe20000300000 */
.L_x_15:
[----:B-1----:R-:W-:Y:S05]  /*1b90*/  @P0 BRA `(.L_x_16) ;  /* 0x0000000000080947 */ /* 0x002fea0003800000 */
[----:B------:R-:W1:Y:S02]  /*1ba0*/  SYNCS.PHASECHK.TRANS64.TRYWAIT P0, [UR6], R0 ;  /* 0x00000000ff0075a7 */ /* 0x000e640008000146 */
[----:B-1----:R-:W-:Y:S05]  /*1bb0*/  @!P0 BRA `(.L_x_17) ;  /* 0x000000e800248947 */ /* 0x002fea0003800000 */
.L_x_16:
[----:B------:R-:W-:Y:S01]  /*1bc0*/  UIADD3 UR6, UR10, 0x1c180, URZ ;  /* 0x0001c1800a067890 */ /* 0x000fe2000fffe03f */
[----:B------:R-:W-:Y:S01]  /*1bd0*/  WARPGROUP.ARRIVE ;  /* 0x00000000000079c5 */ /* 0x000fe20000000000 */
[----:B------:R-:W-:Y:S01]  /*1be0*/  ULOP3.LUT UR7, UR11, 0x10000, URZ, 0xfc, !UPT ;  /* 0x000100000b077892 */ /* 0x000fe2000f8efc3f */
[----:B------:R2:W-:Y:S01]  /*1bf0*/  STL [R1+0x74], RZ ;  /* 0x000074ff01007387 */ /* 0x0005e20000100800 */
[----:B------:R-:W-:Y:S01]  /*1c00*/  USHF.R.U32.HI UR6, URZ, 0x4, UR6 ;  /* 0x000000043f067899 */ /* 0x000fe20008011606 */
[----:B01----:R-:W-:Y:S01]  /*1c10*/  IMAD.MOV.U32 R0, RZ, RZ, RZ ;  /* 0x000000ffff007224 */ /* 0x003fe200078e00ff */
[----:B------:R-:W-:Y:S01]  /*1c20*/  ULEA UR7, UR5, UR7, 0xa ;  /* 0x0000000705077291 */ /* 0x000fe2000f8e503f */
[----:B------:R2:W-:Y:S01]  /*1c30*/  STL [R1+0x70], RZ ;  /* 0x000070ff01007387 */ /* 0x0005e20000100800 */
[----:B------:R-:W-:Y:S01]  /*1c40*/  ULOP3.LUT UR6, UR6, 0x3fff, URZ, 0xc0, !UPT ;  /* 0x00003fff06067892 */ /* 0x000fe2000f8ec03f */
[----:B------:R-:W-:Y:S01]  /*1c50*/  CS2R R2, SRZ ;  /* 0x0000000000027805 */ /* 0x000fe2000001ff00 */
[----:B------:R-:W-:Y:S01]  /*1c60*/  UMOV UR17, 0x80000020 ;  /* 0x8000002000117882 */ /* 0x000fe20000000000 */
[----:B------:R-:W-:Y:S01]  /*1c70*/  UMOV UR19, 0x80000020 ;  /* 0x8000002000137882 */ /* 0x000fe20000000000 */
[----:B------:R-:W-:Y:S01]  /*1c80*/  ULOP3.LUT UR6, UR6, 0x10000, URZ, 0xfc, !UPT ;  /* 0x0001000006067892 */ /* 0x000fe2000f8efc3f */
[----:B------:R2:W-:Y:S01]  /*1c90*/  STL [R1+0x6c], RZ ;  /* 0x00006cff01007387 */ /* 0x0005e20000100800 */
[----:B------:R-:W-:Y:S01]  /*1ca0*/  UMOV UR16, UR7 ;  /* 0x0000000700107c82 */ /* 0x000fe20008000000 */
[----:B------:R-:W-:Y:S01]  /*1cb0*/  CS2R R4, SRZ ;  /* 0x0000000000047805 */ /* 0x000fe2000001ff00 */
[----:B------:R-:W-:Y:S01]  /*1cc0*/  ULEA UR8, UR5, UR6, 0x9 ;  /* 0x0000000605087291 */ /* 0x000fe2000f8e483f */
[----:B------:R2:W-:Y:S01]  /*1cd0*/  STL [R1+0x68], RZ ;  /* 0x000068ff01007387 */ /* 0x0005e20000100800 */
[----:B------:R-:W-:Y:S01]  /*1ce0*/  CS2R R6, SRZ ;  /* 0x0000000000067805 */ /* 0x000fe2000001ff00 */
[----:B------:R-:W-:Y:S01]  /*1cf0*/  UMOV UR6, 0x2 ;  /* 0x0000000200067882 */ /* 0x000fe20000000000 */
[----:B------:R-:W-:Y:S01]  /*1d00*/  CS2R R8, SRZ ;  /* 0x0000000000087805 */ /* 0x000fe2000001ff00 */
[----:B------:R2:W-:Y:S01]  /*1d10*/  STL [R1+0x64], RZ ;  /* 0x000064ff01007387 */ /* 0x0005e20000100800 */
[----:B------:R-:W-:Y:S01]  /*1d20*/  CS2R R10, SRZ ;  /* 0x00000000000a7805 */ /* 0x000fe2000001ff00 */
[----:B------:R-:W-:Y:S01]  /*1d30*/  UMOV UR18, UR8 ;  /* 0x0000000800127c82 */ /* 0x000fe20008000000 */
[----:B------:R-:W-:Y:S01]  /*1d40*/  CS2R R12, SRZ ;  /* 0x00000000000c7805 */ /* 0x000fe2000001ff00 */
[----:B------:R-:W-:Y:S01]  /*1d50*/  QGMMA.64x128x32.F32.E4M3.E4M3 R88, gdesc[UR16], RZ, !UPT ;  /* 0x01e00000105879f3 */ /* 0x000fe2000c7008ff */
[----:B------:R-:W-:Y:S01]  /*1d60*/  UIADD3 UR16, UR7, 0x200, URZ ;  /* 0x0000020007107890 */ /* 0x000fe2000fffe03f */
[----:B------:R2:W-:Y:S01]  /*1d70*/  STL [R1+0x60], RZ ;  /* 0x000060ff01007387 */ /* 0x0005e20000100800 */
[----:B------:R-:W-:Y:S01]  /*1d80*/  UMOV UR17, 0x80000020 ;  /* 0x8000002000117882 */ /* 0x000fe20000000000 */
[----:B------:R-:W-:-:S02]  /*1d90*/  CS2R R14, SRZ ;  /* 0x00000000000e7805 */ /* 0x000fc4000001ff00 */
[----:B------:R-:W-:Y:S01]  /*1da0*/  CS2R R16, SRZ ;  /* 0x0000000000107805 */ /* 0x000fe2000001ff00 */
[----:B------:R2:W-:Y:S01]  /*1db0*/  STL [R1+0x5c], RZ ;  /* 0x00005cff01007387 */ /* 0x0005e20000100800 */
[----:B------:R-:W-:Y:S02]  /*1dc0*/  CS2R R18, SRZ ;  /* 0x0000000000127805 */ /* 0x000fe4000001ff00 */
[----:B------:R-:W-:Y:S02]  /*1dd0*/  CS2R R20, SRZ ;  /* 0x0000000000147805 */ /* 0x000fe4000001ff00 */
[----:B------:R-:W-:Y:S01]  /*1de0*/  CS2R R22, SRZ ;  /* 0x0000000000167805 */ /* 0x000fe2000001ff00 */
[----:B------:R2:W-:Y:S01]  /*1df0*/  STL [R1+0x58], RZ ;  /* 0x000058ff01007387 */ /* 0x0005e20000100800 */
[----:B------:R-:W-:Y:S01]  /*1e00*/  CS2R R152, SRZ ;  /* 0x0000000000987805 */ /* 0x000fe2000001ff00 */
[----:B------:R-:W-:Y:S01]  /*1e10*/  QGMMA.64x128x32.F32.E4M3.E4M3 R24, gdesc[UR16], RZ, !UPT ;  /* 0x01e00000101879f3 */ /* 0x000fe2000c7008ff */
[----:B------:R-:W-:Y:S01]  /*1e20*/  UIADD3 UR16, UR7, 0x2, URZ ;  /* 0x0000000207107890 */ /* 0x000fe2000fffe03f */
[----:B------:R2:W-:Y:S01]  /*1e30*/  STL [R1+0x54], RZ ;  /* 0x000054ff01007387 */ /* 0x0005e20000100800 */
[----:B------:R-:W-:Y:S01]  /*1e40*/  UIADD3 UR18, UR8, 0x2, URZ ;  /* 0x0000000208127890 */ /* 0x000fe2000fffe03f */
[----:B------:R-:W-:Y:S01]  /*1e50*/  CS2R R154, SRZ ;  /* 0x00000000009a7805 */ /* 0x000fe2000001ff00 */
[----:B------:R-:W-:Y:S01]  /*1e60*/  UMOV UR17, 0x80000020 ;  /* 0x8000002000117882 */ /* 0x000fe20000000000 */
        /* <DEDUP_REMOVED lines=9> */
[----:B------:R-:W-:Y:S02]  /*1f00*/  CS2R R166, SRZ ;  /* 0x0000000000a67805 */ /* 0x000fe4000001ff00 */
        /* <DEDUP_REMOVED lines=39> */
[----:B------:R-:W-:-:S03]  /*2180*/  IMAD.MOV.U32 R226, RZ, RZ, RZ ;  /* 0x000000ffffe27224 */ /* 0x000fc600078e00ff */
[----:B------:R2:W-:Y:S04]  /*2190*/  STL [R1+0x1c], RZ ;  /* 0x00001cff01007387 */ /* 0x0005e80000100800 */
[----:B------:R2:W-:Y:S04]  /*21a0*/  STL [R1+0x18], RZ ;  /* 0x000018ff01007387 */ /* 0x0005e80000100800 */
[----:B------:R2:W-:Y:S04]  /*21b0*/  STL [R1+0x14], RZ ;  /* 0x000014ff01007387 */ /* 0x0005e80000100800 */
[----:B------:R2:W-:Y:S04]  /*21c0*/  STL [R1+0x10], RZ ;  /* 0x000010ff01007387 */ /* 0x0005e80000100800 */
[----:B------:R2:W-:Y:S04]  /*21d0*/  STL [R1+0xc], RZ ;  /* 0x00000cff01007387 */ /* 0x0005e80000100800 */
[----:B------:R2:W-:Y:S04]  /*21e0*/  STL [R1+0x8], RZ ;  /* 0x000008ff01007387 */ /* 0x0005e80000100800 */
[----:B------:R2:W-:Y:S04]  /*21f0*/  STL [R1+0x4], RZ ;  /* 0x000004ff01007387 */ /* 0x0005e80000100800 */
[----:B------:R2:W-:Y:S01]  /*2200*/  STL [R1], RZ ;  /* 0x000000ff01007387 */ /* 0x0005e20000100800 */
[----:B------:R-:W-:Y:S01]  /*2210*/  QGMMA.64x128x32.F32.E4M3.E4M3 R88, gdesc[UR16], R88 ;  /* 0x01e00000105879f3 */ /* 0x000fe20008700858 */
[----:B------:R-:W-:Y:S01]  /*2220*/  UIADD3 UR16, UR7, 0x202, URZ ;  /* 0x0000020207107890 */ /* 0x000fe2000fffe03f */
[----:B------:R-:W-:-:S02]  /*2230*/  UMOV UR17, 0x80000020 ;  /* 0x8000002000117882 */ /* 0x000fc40000000000 */
[----:B------:R-:W-:Y:S02]  /*2240*/  ULDC UR7, c[0x0][0x50c] ;  /* 0x0001430000077ab9 */ /* 0x000fe40000000800 */
[----:B------:R-:W-:-:S04]  /*2250*/  UISETP.NE.AND UP0, UPT, UR7, 0x2, UPT ;  /* 0x000000020700788c */ /* 0x000fc8000bf05270 */
[----:B------:R-:W-:Y:S02]  /*2260*/  USEL UR7, URZ, 0x1, UP0 ;  /* 0x000000013f077887 */ /* 0x000fe40008000000 */
[----:B------:R-:W-:Y:S04]  /*2270*/  QGMMA.64x128x32.F32.E4M3.E4M3 R24, gdesc[UR16], R24, gsb0 ;  /* 0x01e00000101879f3 */ /* 0x000fe80008000818 */
[----:B------:R-:W-:-:S13]  /*2280*/  ISETP.NE.AND P0, PT, RZ, UR7, PT ;  /* 0x00000007ff007c0c */ /* 0x000fda000bf05270 */
[----:B--2---:R-:W-:Y:S05]  /*2290*/  @!P0 BRA `(.L_x_18) ;  /* 0x0000000800808947 */ /* 0x004fea0003800000 */
[----:B------:R-:W-:Y:S02]  /*22a0*/  WARPGROUP.DEPBAR.LE gsb0, 0x0 ;  /* 0x00008000000079c5 */ /* 0x000fe40000010000 */
[----:B------:R-:W-:-:S01]  /*22b0*/  FADD R227, RZ, R58 ;  /* 0x0000003affe37221 */ /* 0x000fc20000000000 */
[----:B------:R-:W-:Y:S01]  /*22c0*/  FADD R226, RZ, R88 ;  /* 0x00000058ffe27221 */ /* 0x000fe20000000000 */
[----:B------:R-:W-:-:S01]  /*22d0*/  FADD R225, RZ, R89 ;  /* 0x00000059ffe17221 */ /* 0x000fc20000000000 */
[----:B------:R-:W-:Y:S01]  /*22e0*/  FADD R224, RZ, R90 ;  /* 0x0000005affe07221 */ /* 0x000fe20000000000 */
[----:B------:R-:W-:-:S01]  /*22f0*/  FADD R223, RZ, R91 ;  /* 0x0000005bffdf7221 */ /* 0x000fc20000000000 */
[----:B------:R0:W-:Y:S01]  /*2300*/  STL [R1], R227 ;  /* 0x000000e301007387 */ /* 0x0001e20000100800 */
[----:B------:R-:W-:-:S01]  /*2310*/  FADD R222, RZ, R92 ;  /* 0x0000005cffde7221 */ /* 0x000fc20000000000 */
[----:B------:R-:W-:Y:S01]  /*2320*/  FADD R221, RZ, R93 ;  /* 0x0000005dffdd7221 */ /* 0x000fe20000000000 */
[----:B------:R-:W-:-:S01]  /*2330*/  FADD R220, RZ, R94 ;  /* 0x0000005effdc7221 */ /* 0x000fc20000000000 */
[----:B------:R-:W-:Y:S01]  /*2340*/  FADD R219, RZ, R95 ;  /* 0x0000005fffdb7221 */ /* 0x000fe20000000000 */
[----:B------:R-:W-:-:S01]  /*2350*/  FADD R218, RZ, R96 ;  /* 0x00000060ffda7221 */ /* 0x000fc20000000000 */
[----:B------:R-:W-:Y:S01]  /*2360*/  FADD R217, RZ, R97 ;  /* 0x00000061ffd97221 */ /* 0x000fe20000000000 */
[----:B------:R-:W-:-:S01]  /*2370*/  FADD R216, RZ, R98 ;  /* 0x00000062ffd87221 */ /* 0x000fc20000000000 */
[----:B------:R-:W-:Y:S01]  /*2380*/  FADD R215, RZ, R99 ;  /* 0x00000063ffd77221 */ /* 0x000fe20000000000 */
[----:B------:R-:W-:-:S01]  /*2390*/  FADD R214, RZ, R100 ;  /* 0x00000064ffd67221 */ /* 0x000fc20000000000 */
[----:B0-----:R-:W-:Y:S01]  /*23a0*/  FADD R227, RZ, R59 ;  /* 0x0000003bffe37221 */ /* 0x001fe20000000000 */
[----:B------:R-:W-:-:S01]  /*23b0*/  FADD R213, RZ, R101 ;  /* 0x00000065ffd57221 */ /* 0x000fc20000000000 */
[----:B------:R-:W-:Y:S01]  /*23c0*/  FADD R212, RZ, R102 ;  /* 0x00000066ffd47221 */ /* 0x000fe20000000000 */
[----:B------:R-:W-:-:S01]  /*23d0*/  FADD R211, RZ, R103 ;  /* 0x00000067ffd37221 */ /* 0x000fc20000000000 */
[----:B------:R-:W-:Y:S01]  /*23e0*/  FADD R210, RZ, R104 ;  /* 0x00000068ffd27221 */ /* 0x000fe20000000000 */
[----:B------:R0:W-:Y:S01]  /*23f0*/  STL [R1+0x4], R227 ;  /* 0x000004e301007387 */ /* 0x0001e20000100800 */
        /* <DEDUP_REMOVED lines=93> */
[----:B------:R-:W-:Y:S01]  /*29d0*/  UMOV UR6, URZ ;  /* 0x0000003f00067c82 */ /* 0x000fe20008000000 */
[----:B0-----:R-:W-:-:S05]  /*29e0*/  FADD R227, RZ, R66 ;  /* 0x00000042ffe37221 */ /* 0x001fca0000000000 */
[----:B------:R0:W-:Y:S02]  /*29f0*/  STL [R1+0x20], R227 ;  /* 0x000020e301007387 */ /* 0x0001e40000100800 */
        /* <DEDUP_REMOVED lines=42> */
.L_x_18:
[----:B------:R-:W-:-:S04]  /*2ca0*/  UIADD3 UR12, UR5, 0x1, URZ ;  /* 0x00000001050c7890 */ /* 0x000fc8000fffe03f */
[----:B------:R-:W-:-:S04]  /*2cb0*/  UISETP.NE.AND UP0, UPT, UR12, 0x7, UPT ;  /* 0x000000070c00788c */ /* 0x000fc8000bf05270 */
[----:B------:R-:W-:Y:S02]  /*2cc0*/  USEL UR8, URZ, 0x1, UP0 ;  /* 0x000000013f087887 */ /* 0x000fe40008000000 */
[----:B------:R-:W-:Y:S02]  /*2cd0*/  USEL UR12, UR12, URZ, UP0 ;  /* 0x0000003f0c0c7287 */ /* 0x000fe40008000000 */
[----:B------:R-:W-:-:S06]  /*2ce0*/  ULOP3.LUT UR8, UR4, UR8, URZ, 0x3c, !UPT ;  /* 0x0000000804087292 */ /* 0x000fcc000f8e3c3f */
[----:B0-----:R-:W-:Y:S01]  /*2cf0*/  IMAD.U32 R227, RZ, RZ, UR8 ;  /* 0x00000008ffe37e24 */ /* 0x001fe2000f8e00ff */
[----:B------:R-:W-:-:S06]  /*2d00*/  UMOV UR8, 0x1 ;  /* 0x0000000100087882 */ /* 0x000fcc0000000000 */
.L_x_13:
[----:B------:R-:W-:-:S04]  /*2d10*/  UISETP.LT.AND UP0, UPT, UR9, 0x1, UPT ;  /* 0x000000010900788c */ /* 0x000fc8000bf01270 */
[----:B------:R-:W-:-:S04]  /*2d20*/  USEL UR16, UR9, 0x1, UP0 ;  /* 0x0000000109107887 */ /* 0x000fc80008000000 */
[----:B------:R-:W-:-:S04]  /*2d30*/  UIADD3 UR16, UR9, -UR16, URZ ;  /* 0x8000001009107290 */ /* 0x000fc8000fffe03f */
[----:B------:R-:W-:-:S06]  /*2d40*/  UISETP.GE.AND UP0, UPT, UR16, 0x1, UPT ;  /* 0x000000011000788c */ /* 0x000fcc000bf06270 */
[----:B------:R-:W-:-:S13]  /*2d50*/  PLOP3.LUT P0, PT, PT, PT, UP0, 0x80, 0x0 ;  /* 0x000000000000781c */ /* 0x000fda0003f0f008 */
[----:B------:R-:W-:Y:S05]  /*2d60*/  @!P0 BRA `(.L_x_19) ;  /* 0x0000001000a48947 */ /* 0x000fea0003800000 */
[----:B------:R-:W-:Y:S01]  /*2d70*/  IMAD.U32 R228, RZ, RZ, UR16 ;  /* 0x00000010ffe47e24 */ /* 0x000fe2000f8e00ff */
[----:B------:R-:W-:Y:S01]  /*2d80*/  UMOV UR24, UR5 ;  /* 0x0000000500187c82 */ /* 0x000fe20008000000 */
[----:B------:R-:W-:-:S05]  /*2d90*/  ULDC UR25, c[0x0][0x50c] ;  /* 0x0001430000197ab9 */ /* 0x000fca0000000800 */
.L_x_27:
[----:B------:R-:W-:-:S06]  /*2da0*/  UISETP.NE.AND UP0, UPT, UR23, 0x3, UPT ;  /* 0x000000031700788c */ /* 0x000fcc000bf05270 */
[----:B------:R-:W-:-:S13]  /*2db0*/  PLOP3.LUT P1, PT, PT, PT, UP0, 0x80, 0x0 ;  /* 0x000000000000781c */ /* 0x000fda0003f2f008 */
[----:B01----:R-:W-:Y:S05]  /*2dc0*/  @!P1 BRA `(.L_x_20) ;  /* 0x0000000000049947 */ /* 0x003fea0003800000 */
[----:B------:R-:W-:Y:S01]  /*2dd0*/  BPT.TRAP 0x1 ;  /* 0x000000040000795c */ /* 0x000fe20000300000 */
.L_x_20:
[----:B------:R-:W0:Y:S01]  /*2de0*/  S2UR UR16, SR_CgaCtaId ;  /* 0x00000000001079c3 */ /* 0x000e220000008800 */
[----:B------:R-:W-:Y:S01]  /*2df0*/  UMOV UR10, 0x400 ;  /* 0x00000400000a7882 */ /* 0x000fe20000000000 */
[----:B------:R-:W-:Y:S01]  /*2e00*/  SHF.L.U32 R229, R227, 0x1f, RZ ;  /* 0x0000001fe3e57819 */ /* 0x000fe200000006ff */
[----:B0-----:R-:W-:-:S04]  /*2e10*/  ULEA UR10, UR16, UR10, 0x18 ;  /* 0x0000000a100a7291 */ /* 0x001fc8000f8ec03f */
[----:B------:R-:W-:-:S09]  /*2e20*/  ULEA UR16, UR12, UR10, 0x3 ;  /* 0x0000000a0c107291 */ /* 0x000fd2000f8e183f */
[----:B------:R0:W1:Y:S01]  /*2e30*/  SYNCS.PHASECHK.TRANS64.TRYWAIT P0, [UR16], R229 ;  /* 0x000000e5ff0075a7 */ /* 0x0000620008000150 */
[----:B------:R-:W-:Y:S05]  /*2e40*/  @!P1 BRA `(.L_x_21) ;  /* 0x0000000000049947 */ /* 0x000fea0003800000 */
[----:B------:R-:W-:Y:S01]  /*2e50*/  BPT.TRAP 0x1 ;  /* 0x000000040000795c */ /* 0x000fe20000300000 */
.L_x_21:
[----:B-1----:R-:W-:Y:S05]  /*2e60*/  @P0 BRA `(.L_x_22) ;  /* 0x0000000000080947 */ /* 0x002fea0003800000 */
[----:B------:R-:W1:Y:S02]  /*2e70*/  SYNCS.PHASECHK.TRANS64.TRYWAIT P0, [UR16], R229 ;  /* 0x000000e5ff0075a7 */ /* 0x000e640008000150 */
[----:B-1----:R-:W-:Y:S05]  /*2e80*/  @!P0 BRA `(.L_x_23) ;  /* 0x000000d400888947 */ /* 0x002fea0003800000 */
.L_x_22:
[----:B------:R-:W-:Y:S01]  /*2e90*/  UIADD3 UR16, UR10, 0x1c180, URZ ;  /* 0x0001c1800a107890 */ /* 0x000fe2000fffe03f */
[----:B------:R-:W-:Y:S01]  /*2ea0*/  WARPGROUP.ARRIVE ;  /* 0x00000000000079c5 */ /* 0x000fe20000000000 */
[----:B------:R-:W-:Y:S02]  /*2eb0*/  UISETP.NE.AND UP0, UPT, UR7, URZ, UPT ;  /* 0x0000003f0700728c */ /* 0x000fe4000bf05270 */
[----:B------:R-:W-:Y:S02]  /*2ec0*/  USHF.R.U32.HI UR16, URZ, 0x4, UR16 ;  /* 0x000000043f107899 */ /* 0x000fe40008011610 */
[----:B------:R-:W-:Y:S02]  /*2ed0*/  USEL UR8, UR8, URZ, !UP0 ;  /* 0x0000003f08087287 */ /* 0x000fe4000c000000 */
[----:B------:R-:W-:Y:S02]  /*2ee0*/  ULOP3.LUT UR16, UR16, 0x3fff, URZ, 0xc0, !UPT ;  /* 0x00003fff10107892 */ /* 0x000fe4000f8ec03f */
[----:B------:R-:W-:-:S02]  /*2ef0*/  UISETP.NE.U32.AND UP0, UPT, UR8, URZ, UPT ;  /* 0x0000003f0800728c */ /* 0x000fc4000bf05070 */
[----:B------:R-:W-:Y:S02]  /*2f00*/  ULOP3.LUT UR7, UR11, 0x10000, URZ, 0xfc, !UPT ;  /* 0x000100000b077892 */ /* 0x000fe4000f8efc3f */
[----:B------:R-:W-:Y:S02]  /*2f10*/  ULOP3.LUT UR8, UR16, 0x10000, URZ, 0xfc, !UPT ;  /* 0x0001000010087892 */ /* 0x000fe4000f8efc3f */
[----:B------:R-:W-:Y:S02]  /*2f20*/  ULEA UR7, UR12, UR7, 0xa ;  /* 0x000000070c077291 */ /* 0x000fe4000f8e503f */
[----:B------:R-:W-:Y:S01]  /*2f30*/  ULEA UR8, UR12, UR8, 0x9 ;  /* 0x000000080c087291 */ /* 0x000fe2000f8e483f */
[----:B------:R-:W-:Y:S01]  /*2f40*/  UMOV UR17, 0x80000020 ;  /* 0x8000002000117882 */ /* 0x000fe20000000000 */
[----:B------:R-:W-:Y:S01]  /*2f50*/  UMOV UR19, 0x80000020 ;  /* 0x8000002000137882 */ /* 0x000fe20000000000 */
[----:B------:R-:W-:Y:S02]  /*2f60*/  UIADD3 UR6, UR6, 0x2, URZ ;  /* 0x0000000206067890 */ /* 0x000fe4000fffe03f */
[----:B------:R-:W-:-:S02]  /*2f70*/  UMOV UR16, UR7 ;  /* 0x0000000700107c82 */ /* 0x000fc40008000000 */
[----:B------:R-:W-:Y:S02]  /*2f80*/  UMOV UR18, UR8 ;  /* 0x0000000800127c82 */ /* 0x000fe40008000000 */
[----:B------:R-:W-:Y:S01]  /*2f90*/  QGMMA.64x128x32.F32.E4M3.E4M3 R88, gdesc[UR16], R88, UP0 ;  /* 0x01e00000105879f3 */ /* 0x000fe2000bf00858 */
[----:B------:R-:W-:Y:S01]  /*2fa0*/  UIADD3 UR16, UR7, 0x200, URZ ;  /* 0x0000020007107890 */ /* 0x000fe2000fffe03f */
[----:B------:R-:W-:-:S10]  /*2fb0*/  UMOV UR17, 0x80000020 ;  /* 0x8000002000117882 */ /* 0x000fd40000000000 */
[----:B------:R-:W-:Y:S01]  /*2fc0*/  QGMMA.64x128x32.F32.E4M3.E4M3 R24, gdesc[UR16], R24, UP0 ;  /* 0x01e00000101879f3 */ /* 0x000fe2000bf00818 */
[----:B------:R-:W-:Y:S02]  /*2fd0*/  UIADD3 UR16, UR7, 0x2, URZ ;  /* 0x0000000207107890 */ /* 0x000fe4000fffe03f */
[----:B------:R-:W-:Y:S01]  /*2fe0*/  UIADD3 UR18, UR8, 0x2, URZ ;  /* 0x0000000208127890 */ /* 0x000fe2000fffe03f */
[----:B------:R-:W-:Y:S01]  /*2ff0*/  UMOV UR17, 0x80000020 ;  /* 0x8000002000117882 */ /* 0x000fe20000000000 */
[----:B------:R-:W-:Y:S01]  /*3000*/  UMOV UR19, 0x80000020 ;  /* 0x8000002000137882 */ /* 0x000fe20000000000 */
[----:B------:R-:W-:-:S06]  /*3010*/  UISETP.NE.AND UP0, UPT, UR6, UR25, UPT ;  /* 0x000000190600728c */ /* 0x000fcc000bf05270 */
[----:B------:R-:W-:Y:S01]  /*3020*/  QGMMA.64x128x32.F32.E4M3.E4M3 R88, gdesc[UR16], R88 ;  /* 0x01e00000105879f3 */ /* 0x000fe20008700858 */
[----:B------:R-:W-:Y:S01]  /*3030*/  UIADD3 UR16, UR7, 0x202, URZ ;  /* 0x0000020207107890 */ /* 0x000fe2000fffe03f */
[----:B------:R-:W-:Y:S01]  /*3040*/  UMOV UR17, 0x80000020 ;  /* 0x8000002000117882 */ /* 0x000fe20000000000 */
[----:B------:R-:W-:-:S06]  /*3050*/  USEL UR7, URZ, 0x1, UP0 ;  /* 0x000000013f077887 */ /* 0x000fcc0008000000 */
[----:B------:R-:W-:-:S03]  /*3060*/  ISETP.NE.AND P0, PT, RZ, UR7, PT ;  /* 0x00000007ff007c0c */ /* 0x000fc6000bf05270 */
[----:B------:R-:W-:Y:S03]  /*3070*/  QGMMA.64x128x32.F32.E4M3.E4M3 R24, gdesc[UR16], R24, gsb0 ;  /* 0x01e00000101879f3 */ /* 0x000fe60008000818 */
[----:B------:R-:W-:-:S07]  /*3080*/  WARPGROUP.DEPBAR.LE gsb0, 0x1 ;  /* 0x00008000000079c5 */ /* 0x000fce0000010100 */
[----:B------:R-:W-:Y:S05]  /*3090*/  @!P0 BRA `(.L_x_24) ;  /* 0x0000000c00808947 */ /* 0x000fea0003800000 */
[----:B------:R-:W-:Y:S02]  /*30a0*/  WARPGROUP.DEPBAR.LE gsb0, 0x0 ;  /* 0x00008000000079c5 */ /* 0x000fe40000010000 */
[----:B------:R-:W-:-:S01]  /*30b0*/  FADD R226, R88, R226 ;  /* 0x000000e258e27221 */ /* 0x000fc20000000000 */
[----:B------:R-:W-:Y:S01]  /*30c0*/  FADD R225, R89, R225 ;  /* 0x000000e159e17221 */ /* 0x000fe20000000000 */
[----:B------:R1:W-:Y:S01]  /*30d0*/  STL [R1+0x88], R227 ;  /* 0x000088e301007387 */ /* 0x0003e20000100800 */
[----:B------:R-:W-:-:S01]  /*30e0*/  FADD R224, R90, R224 ;  /* 0x000000e05ae07221 */ /* 0x000fc20000000000 */
[----:B------:R-:W-:Y:S01]  /*30f0*/  FADD R223, R91, R223 ;  /* 0x000000df5bdf7221 */ /* 0x000fe20000000000 */
[----:B------:R-:W-:-:S01]  /*3100*/  FADD R222, R92, R222 ;  /* 0x000000de5cde7221 */ /* 0x000fc20000000000 */
[----:B------:R-:W-:Y:S01]  /*3110*/  FADD R221, R93, R221 ;  /* 0x000000dd5ddd7221 */ /* 0x000fe20000000000 */
[----:B-1----:R-:W2:Y:S04]  /*3120*/  LDL.LU R227, [R1+0x30] ;  /* 0x0000300001e37983 */ /* 0x002ea80000300800 */
[----:B------:R1:W-:Y:S01]  /*3130*/  STL [R1+0x8c], R226 ;  /* 0x00008ce201007387 */ /* 0x0003e20000100800 */
[----:B------:R-:W-:-:S01]  /*3140*/  FADD R220, R94, R220 ;  /* 0x000000dc5edc7221 */ /* 0x000fc20000000000 */
[----:B------:R-:W-:-:S02]  /*3150*/  FADD R219, R95, R219 ;  /* 0x000000db5fdb7221 */ /* 0x000fc40000000000 */
[----:B-1----:R-:W3:Y:S04]  /*3160*/  LDL.LU R226, [R1+0x2c] ;  /* 0x00002c0001e27983 */ /* 0x002ee80000300800 */
[----:B------:R1:W-:Y:S01]  /*3170*/  STL [R1+0x90], R225 ;  /* 0x000090e101007387 */ /* 0x0003e20000100800 */
[----:B------:R-:W-:-:S03]  /*3180*/  FADD R218, R96, R218 ;  /* 0x000000da60da7221 */ /* 0x000fc60000000000 */
[----:B-1----:R-:W4:Y:S04]  /*3190*/  LDL.LU R225, [R1+0x28] ;  /* 0x0000280001e17983 */ /* 0x002f280000300800 */
        /* <DEDUP_REMOVED lines=9> */
[----:B------:R1:W-:Y:S04]  /*3230*/  STL [R1+0xa0], R221 ;  /* 0x0000a0dd01007387 */ /* 0x0003e80000100800 */
        /* <DEDUP_REMOVED lines=12> */
[----:B-1----:R-:W4:Y:S01]  /*3300*/  LDL.LU R215, [R1] ;  /* 0x0000000001d77983 */ /* 0x002f220000300800 */
[----:B------:R-:W-:-:S01]  /*3310*/  FADD R214, R100, R214 ;  /* 0x000000d664d67221 */ /* 0x000fc20000000000 */
[----:B------:R-:W-:Y:S01]  /*3320*/  FADD R213, R101, R213 ;  /* 0x000000d565d57221 */ /* 0x000fe20000000000 */
[----:B------:R-:W-:-:S01]  /*3330*/  FADD R212, R102, R212 ;  /* 0x000000d466d47221 */ /* 0x000fc20000000000 */
[----:B------:R-:W-:Y:S01]  /*3340*/  FADD R211, R103, R211 ;  /* 0x000000d367d37221 */ /* 0x000fe20000000000 */
[----:B------:R-:W-:-:S01]  /*3350*/  FADD R210, R104, R210 ;  /* 0x000000d268d27221 */ /* 0x000fc20000000000 */
[----:B------:R-:W-:Y:S01]  /*3360*/  STL [R1+0xbc], R214 ;  /* 0x0000bcd601007387 */ /* 0x000fe20000100800 */
        /* <DEDUP_REMOVED lines=11> */
[----:B------:R1:W-:Y:S01]  /*3420*/  STL [R1+0xc8], R211 ;  /* 0x0000c8d301007387 */ /* 0x0003e20000100800 */
[----:B------:R-:W-:-:S01]  /*3430*/  FADD R200, R114, R200 ;  /* 0x000000c872c87221 */ /* 0x000fc20000000000 */
[----:B------:R-:W-:Y:S01]  /*3440*/  FADD R199, R115, R199 ;  /* 0x000000c773c77221 */ /* 0x000fe20000000000 */
        /* <DEDUP_REMOVED lines=69> */
[----:B-----5:R-:W-:Y:S01]  /*38a0*/  FADD R0, R57, R0 ;  /* 0x0000000039007221 */ /* 0x020fe20000000000 */
[----:B--2---:R-:W-:-:S01]  /*38b0*/  FADD R227, R70, R227 ;  /* 0x000000e346e37221 */ /* 0x004fc20000000000 */
[----:B---3--:R-:W-:Y:S01]  /*38c0*/  FADD R226, R69, R226 ;  /* 0x000000e245e27221 */ /* 0x008fe20000000000 */
[----:B----4-:R-:W-:-:S01]  /*38d0*/  FADD R225, R68, R225 ;  /* 0x000000e144e17221 */ /* 0x010fc20000000000 */
        /* <DEDUP_REMOVED lines=9> */
[----:B------:R-:W-:-:S05]  /*3970*/  FADD R215, R58, R215 ;  /* 0x000000d73ad77221 */ /* 0x000fca0000000000 */
[----:B------:R2:W-:Y:S04]  /*3980*/  STL [R1], R215 ;  /* 0x000000d701007387 */ /* 0x0005e80000100800 */
[----:B------:R3:W-:Y:S04]  /*3990*/  STL [R1+0x4], R216 ;  /* 0x000004d801007387 */ /* 0x0007e80000100800 */
        /* <DEDUP_REMOVED lines=8> */
[----:B-1----:R-:W4:Y:S04]  /*3a20*/  LDL.LU R211, [R1+0x34] ;  /* 0x0000340001d37983 */ /* 0x002f280000300800 */
[----:B------:R1:W-:Y:S04]  /*3a30*/  STL [R1+0x28], R225 ;  /* 0x000028e101007387 */ /* 0x0003e80000100800 */
[----:B------:R-:W4:Y:S04]  /*3a40*/  LDL.LU R212, [R1+0x38] ;  /* 0x0000380001d47983 */ /* 0x000f280000300800 */
[----:B------:R1:W-:Y:S04]  /*3a50*/  STL [R1+0x2c], R226 ;  /* 0x00002ce201007387 */ /* 0x0003e80000100800 */
[----:B------:R-:W4:Y:S04]  /*3a60*/  LDL.LU R213, [R1+0x3c] ;  /* 0x00003c0001d57983 */ /* 0x000f280000300800 */
[----:B------:R1:W-:Y:S04]  /*3a70*/  STL [R1+0x30], R227 ;  /* 0x000030e301007387 */ /* 0x0003e80000100800 */
[----:B------:R-:W4:Y:S04]  /*3a80*/  LDL.LU R214, [R1+0x40] ;  /* 0x0000400001d67983 */ /* 0x000f280000300800 */
[----:B--2---:R-:W2:Y:S04]  /*3a90*/  LDL.LU R215, [R1+0x44] ;  /* 0x0000440001d77983 */ /* 0x004ea80000300800 */
[----:B---3--:R-:W3:Y:S04]  /*3aa0*/  LDL.LU R216, [R1+0x48] ;  /* 0x0000480001d87983 */ /* 0x008ee80000300800 */
[----:B----4-:R-:W4:Y:S04]  /*3ab0*/  LDL.LU R217, [R1+0x4c] ;  /* 0x00004c0001d97983 */ /* 0x010f280000300800 */
[----:B0-----:R-:W4:Y:S04]  /*3ac0*/  LDL.LU R218, [R1+0x50] ;  /* 0x0000500001da7983 */ /* 0x001f280000300800 */
[----:B------:R-:W4:Y:S04]  /*3ad0*/  LDL.LU R219, [R1+0x54] ;  /* 0x0000540001db7983 */ /* 0x000f280000300800 */
[----:B------:R-:W4:Y:S04]  /*3ae0*/  LDL.LU R220, [R1+0x58] ;  /* 0x0000580001dc7983 */ /* 0x000f280000300800 */
[----:B------:R-:W4:Y:S04]  /*3af0*/  LDL.LU R221, [R1+0x5c] ;  /* 0x00005c0001dd7983 */ /* 0x000f280000300800 */
[----:B------:R-:W4:Y:S04]  /*3b00*/  LDL.LU R222, [R1+0x60] ;  /* 0x0000600001de7983 */ /* 0x000f280000300800 */
[----:B------:R-:W4:Y:S04]  /*3b10*/  LDL.LU R223, [R1+0x64] ;  /* 0x0000640001df7983 */ /* 0x000f280000300800 */
[----:B------:R-:W4:Y:S04]  /*3b20*/  LDL.LU R224, [R1+0x68] ;  /* 0x0000680001e07983 */ /* 0x000f280000300800 */
[----:B-1----:R-:W4:Y:S04]  /*3b30*/  LDL.LU R225, [R1+0x6c] ;  /* 0x00006c0001e17983 */ /* 0x002f280000300800 */
[----:B------:R-:W4:Y:S04]  /*3b40*/  LDL.LU R226, [R1+0x70] ;  /* 0x0000700001e27983 */ /* 0x000f280000300800 */
[----:B------:R-:W4:Y:S01]  /*3b50*/  LDL.LU R227, [R1+0x74] ;  /* 0x0000740001e37983 */ /* 0x000f220000300800 */
[----:B------:R-:W-:-:S05]  /*3b60*/  FADD R211, R71, R211 ;  /* 0x000000d347d37221 */ /* 0x000fca0000000000 */
[----:B------:R0:W-:Y:S01]  /*3b70*/  STL [R1+0x34], R211 ;  /* 0x000034d301007387 */ /* 0x0001e20000100800 */
[----:B------:R-:W-:-:S03]  /*3b80*/  FADD R212, R72, R212 ;  /* 0x000000d448d47221 */ /* 0x000fc60000000000 */
[----:B0-----:R1:W5:Y:S01]  /*3b90*/  LDL.LU R211, [R1+0xc8] ;  /* 0x0000c80001d37983 */ /* 0x0013620000300800 */
[----:B------:R-:W-:-:S03]  /*3ba0*/  FADD R213, R73, R213 ;  /* 0x000000d549d57221 */ /* 0x000fc60000000000 */
[----:B------:R0:W-:Y:S01]  /*3bb0*/  STL [R1+0x38], R212 ;  /* 0x000038d401007387 */ /* 0x0001e20000100800 */
[----:B------:R-:W-:-:S01]  /*3bc0*/  FADD R214, R74, R214 ;  /* 0x000000d64ad67221 */ /* 0x000fc20000000000 */
[----:B--2---:R-:W-:Y:S02]  /*3bd0*/  FADD R215, R75, R215 ;  /* 0x000000d74bd77221 */ /* 0x004fe40000000000 */
[----:B0-----:R1:W5:Y:S01]  /*3be0*/  LDL.LU R212, [R1+0xc4] ;  /* 0x0000c40001d47983 */ /* 0x0013620000300800 */
[----:B---3--:R-:W-:-:S03]  /*3bf0*/  FADD R216, R76, R216 ;  /* 0x000000d84cd87221 */ /* 0x008fc60000000000 */
[----:B------:R0:W-:Y:S01]  /*3c00*/  STL [R1+0x3c], R213 ;  /* 0x00003cd501007387 */ /* 0x0001e20000100800 */
[----:B----4-:R-:W-:-:S03]  /*3c10*/  FADD R217, R77, R217 ;  /* 0x000000d94dd97221 */ /* 0x010fc60000000000 */
[----:B0-----:R1:W5:Y:S01]  /*3c20*/  LDL.LU R213, [R1+0xc0] ;  /* 0x0000c00001d57983 */ /* 0x0013620000300800 */
[----:B------:R-:W-:-:S03]  /*3c30*/  FADD R218, R78, R218 ;  /* 0x000000da4eda7221 */ /* 0x000fc60000000000 */
[----:B------:R0:W-:Y:S01]  /*3c40*/  STL [R1+0x40], R214 ;  /* 0x000040d601007387 */ /* 0x0001e20000100800 */
[----:B------:R-:W-:-:S01]  /*3c50*/  FADD R219, R79, R219 ;  /* 0x000000db4fdb7221 */ /* 0x000fc20000000000 */
[----:B------:R-:W-:Y:S02]  /*3c60*/  FADD R220, R80, R220 ;  /* 0x000000dc50dc7221 */ /* 0x000fe40000000000 */
[----:B0-----:R1:W5:Y:S04]  /*3c70*/  LDL.LU R214, [R1+0xbc] ;  /* 0x0000bc0001d67983 */ /* 0x0013680000300800 */
[----:B------:R0:W-:Y:S01]  /*3c80*/  STL [R1+0x44], R215 ;  /* 0x000044d701007387 */ /* 0x0001e20000100800 */
[----:B------:R-:W-:-:S01]  /*3c90*/  FADD R221, R81, R221 ;  /* 0x000000dd51dd7221 */ /* 0x000fc20000000000 */
[----:B------:R-:W-:-:S02]  /*3ca0*/  FADD R222, R82, R222 ;  /* 0x000000de52de7221 */ /* 0x000fc40000000000 */
[----:B0-----:R1:W5:Y:S04]  /*3cb0*/  LDL.LU R215, [R1+0xb8] ;  /* 0x0000b80001d77983 */ /* 0x0013680000300800 */
[----:B------:R0:W-:Y:S01]  /*3cc0*/  STL [R1+0x48], R216 ;  /* 0x000048d801007387 */ /* 0x0001e20000100800 */
[----:B------:R-:W-:-:S03]  /*3cd0*/  FADD R223, R83, R223 ;  /* 0x000000df53df7221 */ /* 0x000fc60000000000 */
        /* <DEDUP_REMOVED lines=13> */
[----:B------:R0:W-:Y:S04]  /*3db0*/  STL [R1+0x5c], R221 ;  /* 0x00005cdd01007387 */ /* 0x0001e80000100800 */
        /* <DEDUP_REMOVED lines=12> */
[----:B0-----:R1:W5:Y:S01]  /*3e80*/  LDL.LU R227, [R1+0x88] ;  /* 0x0000880001e37983 */ /* 0x0013620000300800 */
[----:B------:R-:W-:-:S05]  /*3e90*/  UMOV UR6, URZ ;  /* 0x0000003f00067c82 */ /* 0x000fca0008000000 */
.L_x_24:
[----:B------:R-:W-:Y:S05]  /*3ea0*/  @!P1 BRA `(.L_x_25) ;  /* 0x0000000000049947 */ /* 0x000fea0003800000 */
[----:B------:R-:W-:Y:S01]  /*3eb0*/  BPT.TRAP 0x1 ;  /* 0x000000040000795c */ /* 0x000fe20000300000 */
.L_x_25:
[----:B------:R-:W-:Y:S02]  /*3ec0*/  UISETP.GT.U32.AND UP0, UPT, UR13, 0x1, UPT ;  /* 0x000000010d00788c */ /* 0x000fe4000bf04070 */
[----:B------:R-:W-:-:S04]  /*3ed0*/  ULEA UR8, UR24, UR10, 0x3 ;  /* 0x0000000a18087291 */ /* 0x000fc8000f8e183f */
[----:B------:R-:W-:Y:S01]  /*3ee0*/  UIADD3 UR8, UR8, 0x38, URZ ;  /* 0x0000003808087890 */ /* 0x000fe2000fffe03f */
[----:B------:R-:W-:-:S03]  /*3ef0*/  PLOP3.LUT P0, PT, PT, PT, UP0, 0x80, 0x0 ;  /* 0x000000000000781c */ /* 0x000fc60003f0f008 */
[----:B------:R-:W-:-:S09]  /*3f00*/  UPRMT UR8, URZ, 0x654, UR8 ;  /* 0x000006543f087896 */ /* 0x000fd20008000008 */
[----:B------:R-:W-:Y:S01]  /*3f10*/  SYNCS.ARRIVE.TRANS64.RED.A1T0 RZ, [UR8], RZ ;  /* 0x000000ffffff79a7 */ /* 0x000fe20008100408 */
[----:B------:R-:W-:Y:S05]  /*3f20*/  @P0 BRA `(.L_x_26) ;  /* 0x0000000000040947 */ /* 0x000fea0003800000 */
[----:B------:R-:W-:Y:S01]  /*3f30*/  BPT.TRAP 0x1 ;  /* 0x000000040000795c */ /* 0x000fe20000300000 */
.L_x_26:
[----:B------:R-:W-:Y:S01]  /*3f40*/  UIADD3 UR12, UR12, 0x1, URZ ;  /* 0x000000010c0c7890 */ /* 0x000fe2000fffe03f */
[C---:B------:R-:W-:Y:S01]  /*3f50*/  ISETP.GT.AND P0, PT, R228.reuse, 0x1, PT ;  /* 0x00000001e400780c */ /* 0x040fe20003f04270 */
[----:B------:R-:W-:Y:S01]  /*3f60*/  UIADD3 UR24, UR24, 0x1, URZ ;  /* 0x0000000118187890 */ /* 0x000fe2000fffe03f */
[----:B------:R-:W-:Y:S01]  /*3f70*/  VIADD R228, R228, 0xffffffff ;  /* 0xffffffffe4e47836 */ /* 0x000fe20000000000 */
[----:B------:R-:W-:Y:S02]  /*3f80*/  UISETP.NE.AND UP0, UPT, UR12, 0x7, UPT ;  /* 0x000000070c00788c */ /* 0x000fe4000bf05270 */
[----:B------:R-:W-:Y:S02]  /*3f90*/  UISETP.NE.AND UP1, UPT, UR24, 0x7, UPT ;  /* 0x000000071800788c */ /* 0x000fe4000bf25270 */
[----:B------:R-:W-:Y:S02]  /*3fa0*/  USEL UR8, URZ, 0x1, UP0 ;  /* 0x000000013f087887 */ /* 0x000fe40008000000 */
[----:B------:R-:W-:-:S02]  /*3fb0*/  USEL UR12, UR12, URZ, UP0 ;  /* 0x0000003f0c0c7287 */ /* 0x000fc40008000000 */
[----:B------:R-:W-:Y:S02]  /*3fc0*/  USEL UR24, UR24, URZ, UP1 ;  /* 0x0000003f18187287 */ /* 0x000fe40008800000 */
[----:B-----5:R-:W-:Y:S01]  /*3fd0*/  LOP3.LUT R227, R227, UR8, RZ, 0x3c, !PT ;  /* 0x00000008e3e37c12 */ /* 0x020fe2000f8e3cff */
[----:B------:R-:W-:Y:S01]  /*3fe0*/  UMOV UR8, 0x1 ;  /* 0x0000000100087882 */ /* 0x000fe20000000000 */
[----:B------:R-:W-:Y:S08]  /*3ff0*/  @P0 BRA `(.L_x_27) ;  /* 0xffffffec00680947 */ /* 0x000ff0000383ffff */
.L_x_19:
[----:B------:R-:W-:-:S04]  /*4000*/  UISETP.NE.AND UP0, UPT, UR6, URZ, UPT ;  /* 0x0000003f0600728c */ /* 0x000fc8000bf05270 */
[----:B------:R-:W-:-:S06]  /*4010*/  USEL UR6, URZ, 0x1, !UP0 ;  /* 0x000000013f067887 */ /* 0x000fcc000c000000 */
[----:B------:R-:W-:-:S13]  /*4020*/  ISETP.NE.AND P0, PT, RZ, UR6, PT ;  /* 0x00000006ff007c0c */ /* 0x000fda000bf05270 */
[----:B------:R-:W-:Y:S05]  /*4030*/  @!P0 BRA `(.L_x_28) ;  /* 0x0000000c00dc8947 */ /* 0x000fea0003800000 */
[----:B------:R-:W2:Y:S04]  /*4040*/  LDL.LU R227, [R1+0x74] ;  /* 0x0000740001e37983 */ /* 0x000ea80000300800 */
[----:B--2---:R2:W-:Y:S04]  /*4050*/  STL [R1+0x88], R227 ;  /* 0x000088e301007387 */ /* 0x0045e80000100800 */
[----:B--2---:R-:W2:Y:S04]  /*4060*/  LDL.LU R227, [R1+0x70] ;  /* 0x0000700001e37983 */ /* 0x004ea80000300800 */
        /* <DEDUP_REMOVED lines=55> */
[----:B--2---:R-:W2:Y:S01]  /*43e0*/  LDL.LU R227, [R1] ;  /* 0x0000000001e37983 */ /* 0x004ea20000300800 */
[----:B------:R-:W-:-:S02]  /*43f0*/  WARPGROUP.DEPBAR.LE gsb0, 0x0 ;  /* 0x00008000000079c5 */ /* 0x000fc40000010000 */
[----:B------:R-:W-:Y:S01]  /*4400*/  FADD R226, R88, R226 ;  /* 0x000000e258e27221 */ /* 0x000fe20000000000 */
        /* <DEDUP_REMOVED lines=97> */
[----:B--2---:R-:W-:-:S05]  /*4a20*/  FADD R227, R58, R227 ;  /* 0x000000e33ae37221 */ /* 0x004fca0000000000 */
[----:B------:R2:W-:Y:S04]  /*4a30*/  STL [R1], R227 ;  /* 0x000000e301007387 */ /* 0x0005e80000100800 */
[----:B--2---:R-:W2:Y:S02]  /*4a40*/  LDL.LU R227, [R1+0xf8] ;  /* 0x0000f80001e37983 */ /* 0x004ea40000300800 */
[----:B--2---:R-:W-:-:S05]  /*4a50*/  FADD R227, R59, R227 ;  /* 0x000000e33be37221 */ /* 0x004fca0000000000 */
[----:B------:R2:W-:Y:S04]  /*4a60*/  STL [R1+0x4], R227 ;  /* 0x000004e301007387 */ /* 0x0005e80000100800 */
        /* <DEDUP_REMOVED lines=83> */
[----:B------:R2:W-:Y:S02]  /*4fa0*/  STL [R1+0x74], R227 ;  /* 0x000074e301007387 */ /* 0x0005e40000100800 */
.L_x_28:
[----:B------:R-:W-:Y:S02]  /*4fb0*/  WARPGROUP.DEPBAR.LE gsb0, 0x0 ;  /* 0x00008000000079c5 */ /* 0x000fe40000010000 */
[----:B------:R-:W3:Y:S02]  /*4fc0*/  LDC R24, c[0x0][0x28c] ;  /* 0x0000a300ff187b82 */ /* 0x000ee40000000800 */
[----:B---3--:R-:W-:-:S13]  /*4fd0*/  ISETP.GE.AND P0, PT, R24, 0x1, PT ;  /* 0x000000011800780c */ /* 0x008fda0003f06270 */
[----:B------:R-:W-:Y:S05]  /*4fe0*/  @!P0 BRA `(.L_x_29) ;  /* 0x0000000000508947 */ /* 0x000fea0003800000 */
[----:B------:R-:W-:-:S06]  /*4ff0*/  UISETP.NE.AND UP0, UPT, UR23, 0x3, UPT ;  /* 0x000000031700788c */ /* 0x000fcc000bf05270 */
[----:B------:R-:W-:-:S13]  /*5000*/  PLOP3.LUT P0, PT, PT, PT, UP0, 0x80, 0x0 ;  /* 0x000000000000781c */ /* 0x000fda0003f0f008 */
[----:B------:R-:W-:Y:S05]  /*5010*/  @!P0 BRA `(.L_x_30) ;  /* 0x0000000000048947 */ /* 0x000fea0003800000 */
[----:B------:R-:W-:Y:S01]  /*5020*/  BPT.TRAP 0x1 ;  /* 0x000000040000795c */ /* 0x000fe20000300000 */
.L_x_30:
[----:B------:R-:W-:-:S04]  /*5030*/  UISETP.LT.AND UP0, UPT, UR9, 0x1, UPT ;  /* 0x000000010900788c */ /* 0x000fc8000bf01270 */
[----:B------:R-:W-:Y:S02]  /*5040*/  USEL UR8, UR9, 0x1, UP0 ;  /* 0x0000000109087887 */ /* 0x000fe40008000000 */
[----:B------:R-:W-:Y:S02]  /*5050*/  UISETP.GT.U32.AND UP0, UPT, UR13, 0x1, UPT ;  /* 0x000000010d00788c */ /* 0x000fe4000bf04070 */
[----:B------:R-:W-:-:S04]  /*5060*/  UIADD3 UR8, UR5, UR9, -UR8 ;  /* 0x0000000905087290 */ /* 0x000fc8000fffe808 */
[----:B------:R-:W-:Y:S01]  /*5070*/  UIMAD.WIDE.U32 UR6, UR8, 0x24924925, URZ ;  /* 0x24924925080678a5 */ /* 0x000fe2000f8e003f */
[----:B------:R-:W-:-:S03]  /*5080*/  PLOP3.LUT P0, PT, PT, PT, UP0, 0x80, 0x0 ;  /* 0x000000000000781c */ /* 0x000fc60003f0f008 */
[----:B------:R-:W-:-:S04]  /*5090*/  UIADD3 UR6, UR8, -UR7, URZ ;  /* 0x8000000708067290 */ /* 0x000fc8000fffe03f */
[----:B------:R-:W-:-:S04]  /*50a0*/  ULEA.HI UR6, UR6, UR7, URZ, 0x1f ;  /* 0x0000000706067291 */ /* 0x000fc8000f8ff83f */
[----:B------:R-:W-:-:S04]  /*50b0*/  USHF.R.U32.HI UR6, URZ, 0x2, UR6 ;  /* 0x000000023f067899 */ /* 0x000fc80008011606 */
[----:B------:R-:W-:-:S04]  /*50c0*/  UIMAD UR6, UR6, -0x7, UR8 ;  /* 0xfffffff9060678a4 */ /* 0x000fc8000f8e0208 */
[----:B------:R-:W-:-:S04]  /*50d0*/  ULEA UR6, UR6, UR10, 0x3 ;  /* 0x0000000a06067291 */ /* 0x000fc8000f8e183f */
[----:B------:R-:W-:-:S04]  /*50e0*/  UIADD3 UR6, UR6, 0x38, URZ ;  /* 0x0000003806067890 */ /* 0x000fc8000fffe03f */
[----:B------:R-:W-:-:S09]  /*50f0*/  UPRMT UR6, URZ, 0x654, UR6 ;  /* 0x000006543f067896 */ /* 0x000fd20008000006 */
[----:B------:R-:W-:Y:S01]  /*5100*/  SYNCS.ARRIVE.TRANS64.RED.A1T0 RZ, [UR6], RZ ;  /* 0x000000ffffff79a7 */ /* 0x000fe20008100406 */
[----:B------:R-:W-:Y:S05]  /*5110*/  @P0 BRA `(.L_x_29) ;  /* 0x0000000000040947 */ /* 0x000fea0003800000 */
[----:B------:R-:W-:Y:S01]  /*5120*/  BPT.TRAP 0x1 ;  /* 0x000000040000795c */ /* 0x000fe20000300000 */
.L_x_29:
[----:B------:R3:W-:Y:S01]  /*5130*/  STL [R1+0x8c], R2 ;  /* 0x00008c0201007387 */ /* 0x0007e20000100800 */
[----:B------:R-:W4:Y:S01]  /*5140*/  LDC R29, c[0x0][0x288] ;  /* 0x0000a200ff1d7b82 */ /* 0x000f220000000800 */
[----:B------:R-:W-:Y:S02]  /*5150*/  UIADD3 UR8, UR9, UR5, URZ ;  /* 0x0000000509087290 */ /* 0x000fe4000fffe03f */
[----:B------:R-:W-:Y:S01]  /*5160*/  USHF.R.S32.HI UR10, URZ, 0x1f, UR22 ;  /* 0x0000001f3f0a7899 */ /* 0x000fe20008011416 */
[----:B------:R-:W-:Y:S01]  /*5170*/  ULDC UR12, c[0x0][0x284] ;  /* 0x0000a100000c7ab9 */ /* 0x000fe20000000800 */
[----:B------:R-:W-:Y:S01]  /*5180*/  UISETP.GE.U32.AND UP1, UPT, UR9, 0x7, UPT ;  /* 0x000000070900788c */ /* 0x000fe2000bf26070 */
[----:B------:R-:W-:Y:S01]  /*5190*/  ULDC.64 UR16, c[0x0][0x5d0] ;  /* 0x0001740000107ab9 */ /* 0x000fe20000000a00 */
[----:B---3--:R-:W3:Y:S04]  /*51a0*/  LDL.LU R2, [R1+0x80] ;  /* 0x0000800001027983 */ /* 0x008ee80000300800 */
[----:B------:R0:W-:Y:S04]  /*51b0*/  STL [R1+0x88], R0 ;  /* 0x0000880001007387 */ /* 0x0001e80000100800 */
[----:B--2---:R-:W2:Y:S01]  /*51c0*/  LDL.LU R227, [R1+0x84] ;  /* 0x0000840001e37983 */ /* 0x004ea20000300800 */
[----:B0-----:R-:W0:Y:S02]  /*51d0*/  S2R R0, SR_TID.X ;  /* 0x0000000000007919 */ /* 0x001e240000002100 */
[----:B0-----:R-:W-:-:S02]  /*51e0*/  SHF.R.U32.HI R25, RZ, 0x2, R0 ;  /* 0x00000002ff197819 */ /* 0x001fc40000011600 */
[----:B------:R-:W-:Y:S02]  /*51f0*/  LOP3.LUT R26, R0, 0x60, RZ, 0xc0, !PT ;  /* 0x00000060001a7812 */ /* 0x000fe400078ec0ff */
[----:B------:R-:W-:Y:S02]  /*5200*/  SHF.R.U32.HI R24, RZ, 0x7, R0 ;  /* 0x00000007ff187819 */ /* 0x000fe40000011600 */
[----:B------:R-:W-:Y:S02]  /*5210*/  LOP3.LUT R25, R25, 0x7, RZ, 0xc0, !PT ;  /* 0x0000000719197812 */ /* 0x000fe400078ec0ff */
[----:B------:R-:W-:Y:S02]  /*5220*/  SHF.R.U32.HI R28, RZ, 0x1, R26 ;  /* 0x00000001ff1c7819 */ /* 0x000fe4000001161a */
[----:B------:R-:W-:Y:S02]  /*5230*/  LOP3.LUT R24, R24, 0x1, RZ, 0xc0, !PT ;  /* 0x0000000118187812 */ /* 0x000fe400078ec0ff */
[----:B------:R-:W-:Y:S01]  /*5240*/  IADD3 R27, RZ, -R28, -R25 ;  /* 0x8000001cff1b7210 */ /* 0x000fe20007ffe819 */
[----:B------:R-:W-:-:S02]  /*5250*/  IMAD.SHL.U32 R32, R0, 0x2, RZ ;  /* 0x0000000200207824 */ /* 0x000fc400078e00ff */
[C---:B------:R-:W-:Y:S02]  /*5260*/  IMAD.SHL.U32 R26, R24.reuse, 0x40, RZ ;  /* 0x00000040181a7824 */ /* 0x040fe400078e00ff */
[----:B------:R-:W-:Y:S01]  /*5270*/  IMAD R42, R24, -0x40, R27 ;  /* 0xffffffc0182a7824 */ /* 0x000fe200078e021b */
[----:B------:R-:W-:Y:S01]  /*5280*/  LOP3.LUT R24, R0, 0x3, RZ, 0xc0, !PT ;  /* 0x0000000300187812 */ /* 0x000fe200078ec0ff */
[----:B---3--:R-:W-:Y:S02]  /*5290*/  IMAD.SHL.U32 R41, R2, 0x80, RZ ;  /* 0x0000008002297824 */ /* 0x008fe400078e00ff */
[----:B------:R0:W5:Y:S04]  /*52a0*/  LDL.LU R2, [R1+0x8c] ;  /* 0x00008c0001027983 */ /* 0x0001680000300800 */
[----:B------:R0:W5:Y:S01]  /*52b0*/  LDL.LU R0, [R1+0x88] ;  /* 0x0000880001007983 */ /* 0x0001620000300800 */
[----:B------:R-:W-:Y:S01]  /*52c0*/  LOP3.LUT R43, R26, 0x40, R25, 0xe2, !PT ;  /* 0x000000401a2b7812 */ /* 0x000fe200078ee219 */
[----:B------:R-:W-:Y:S01]  /*52d0*/  UISETP.GT.U32.AND UP0, UPT, UR8, 0x6, UPT ;  /* 0x000000060800788c */ /* 0x000fe2000bf04070 */
[----:B--2---:R-:W-:Y:S01]  /*52e0*/  IMAD.SHL.U32 R25, R227, 0x100, RZ ;  /* 0x00000100e3197824 */ /* 0x004fe200078e00ff */
[----:B------:R-:W-:Y:S01]  /*52f0*/  UIMAD.WIDE.U32 UR6, UR8, 0x24924925, URZ ;  /* 0x24924925080678a5 */ /* 0x000fe2000f8e003f */
[C---:B----4-:R-:W-:Y:S01]  /*5300*/  ISETP.GE.AND P0, PT, R41.reuse, R29, PT ;  /* 0x0000001d2900720c */ /* 0x050fe20003f06270 */
[----:B------:R-:W-:Y:S01]  /*5310*/  UISETP.LT.U32.AND UP0, UPT, UR9, 0x7, UP0 ;  /* 0x000000070900788c */ /* 0x000fe20008701070 */
[----:B------:R-:W-:Y:S01]  /*5320*/  LOP3.LUT R32, R41, 0x6, R32, 0xf8, !PT ;  /* 0x0000000629207812 */ /* 0x000fe200078ef820 */
[----:B------:R-:W-:Y:S01]  /*5330*/  UIADD3 UR5, UR8, -UR7, URZ ;  /* 0x8000000708057290 */ /* 0x000fe2000fffe03f */
[----:B------:R-:W-:Y:S01]  /*5340*/  ISETP.GE.OR P0, PT, R25, UR12, P0 ;  /* 0x0000000c19007c0c */ /* 0x000fe20008706670 */
[----:B------:R-:W-:Y:S01]  /*5350*/  UIMAD UR6, UR10, UR16, URZ ;  /* 0x000000100a0672a4 */ /* 0x000fe2000f8e023f */
[----:B------:R-:W-:Y:S01]  /*5360*/  SHF.R.S32.HI R33, RZ, 0x1f, R32 ;  /* 0x0000001fff217819 */ /* 0x000fe20000011420 */
[----:B------:R-:W-:Y:S01]  /*5370*/  USEL UR11, URZ, 0x1, !UP0 ;  /* 0x000000013f0b7887 */ /* 0x000fe2000c000000 */
[----:B------:R-:W-:Y:S01]  /*5380*/  IMAD.U32 R27, RZ, RZ, UR16 ;  /* 0x00000010ff1b7e24 */ /* 0x000fe2000f8e00ff */
[----:B------:R-:W-:-:S02]  /*5390*/  ULEA.HI UR5, UR5, UR7, URZ, 0x1f ;  /* 0x0000000705057291 */ /* 0x000fc4000f8ff83f */
[----:B------:R-:W-:Y:S02]  /*53a0*/  UIMAD UR6, UR22, UR17, UR6 ;  /* 0x00000011160672a4 */ /* 0x000fe4000f8e0206 */
[----:B------:R-:W-:Y:S01]  /*53b0*/  IMAD.WIDE.U32 R26, R27, UR22, R32 ;  /* 0x000000161b1a7c25 */ /* 0x000fe2000f8e0020 */
[----:B------:R-:W-:Y:S02]  /*53c0*/  ULOP3.LUT UR4, UR4, UR11, URZ, 0x3c, !UPT ;  /* 0x0000000b04047292 */ /* 0x000fe4000f8e3c3f */
[----:B------:R-:W-:Y:S01]  /*53d0*/  USHF.R.U32.HI UR5, URZ, 0x2, UR5 ;  /* 0x000000023f057899 */ /* 0x000fe20008011605 */
[----:B------:R-:W-:Y:S01]  /*53e0*/  IMAD.WIDE R38, R227, 0x100, RZ ;  /* 0x00000100e3267825 */ /* 0x000fe200078e02ff */
[----:B------:R-:W-:Y:S02]  /*53f0*/  IADD3 R42, -R25, UR12, R42 ;  /* 0x0000000c192a7c10 */ /* 0x000fe4000fffe12a */
[----:B------:R-:W-:Y:S01]  /*5400*/  @UP1 ULOP3.LUT UR4, UR4, 0x1, UR5, 0x78, !UPT ;  /* 0x0000000104041892 */ /* 0x000fe2000f8e7805 */
[----:B------:R-:W-:Y:S01]  /*5410*/  IMAD R24, R24, -0x2, R29 ;  /* 0xfffffffe18187824 */ /* 0x000fe200078e021d */
[----:B------:R-:W-:Y:S01]  /*5420*/  UIMAD UR5, UR5, -0x7, UR8 ;  /* 0xfffffff9050578a4 */ /* 0x000fe2000f8e0208 */
[----:B------:R-:W-:Y:S01]  /*5430*/  VIADD R27, R27, UR6 ;  /* 0x000000061b1b7c36 */ /* 0x000fe20008000000 */
[----:B------:R-:W-:Y:S01]  /*5440*/  LOP3.LUT R43, R38, R43, R28, 0xfe, !PT ;  /* 0x0000002b262b7212 */ /* 0x000fe200078efe1c */
[----:B------:R-:W-:-:S02]  /*5450*/  IMAD.IADD R41, R24, 0x1, -R41 ;  /* 0x0000000118297824 */ /* 0x000fc400078e0a29 */
[----:B------:R-:W-:Y:S01]  /*5460*/  IMAD.MOV.U32 R40, RZ, RZ, -0x1 ;  /* 0xffffffffff287424 */ /* 0x000fe200078e00ff */
[----:B0-----:R-:W-:Y:S06]  /*5470*/  @P0 BRA `(.L_x_31) ;  /* 0x0000008c00fc0947 */ /* 0x001fec0003800000 */
[----:B------:R-:W0:Y:S01]  /*5480*/  LDC.64 R28, c[0x0][0x5c8] ;  /* 0x00017200ff1c7b82 */ /* 0x000e220000000a00 */
[----:B------:R-:W-:Y:S01]  /*5490*/  ULDC.64 UR6, c[0x0][0x5c0] ;  /* 0x0001700000067ab9 */ /* 0x000fe20000000a00 */
[----:B------:R-:W-:Y:S01]  /*54a0*/  BSSY B0, `(.L_x_31) ;  /* 0x00008fc000007945 */ /* 0x000fe20003800000 */
[-C--:B0-----:R-:W-:Y:S01]  /*54b0*/  IMAD R24, R39, R28.reuse, RZ ;  /* 0x0000001c27187224 */ /* 0x081fe200078e02ff */
[----:B------:R-:W-:Y:S01]  /*54c0*/  SHF.L.U64.HI R34, R28, 0x3, R29 ;  /* 0x000000031c227819 */ /* 0x000fe2000001021d */
[----:B------:R-:W-:-:S04]  /*54d0*/  IMAD.WIDE.U32 R26, R43, R28, R26 ;  /* 0x0000001c2b1a7225 */ /* 0x000fc800078e001a */
[----:B------:R-:W-:Y:S01]  /*54e0*/  IMAD R25, R43, R29, R24 ;  /* 0x0000001d2b197224 */ /* 0x000fe200078e0218 */
[----:B------:R-:W-:Y:S01]  /*54f0*/  IADD3 R24, P3, R26, UR6, RZ ;  /* 0x000000061a187c10 */ /* 0x000fe2000ff7e0ff */
[C---:B------:R-:W-:Y:S01]  /*5500*/  IMAD.SHL.U32 R35, R28.reuse, 0x8, RZ ;  /* 0x000000081c237824 */ /* 0x040fe200078e00ff */
[----:B------:R-:W-:Y:S01]  /*5510*/  LEA R30, P2, R28, R26, 0x7 ;  /* 0x0000001a1c1e7211 */ /* 0x000fe200078438ff */
[----:B------:R-:W-:-:S03]  /*5520*/  IMAD.IADD R27, R27, 0x1, R25 ;  /* 0x000000011b1b7824 */ /* 0x000fc600078e0219 */
[----:B------:R-:W-:Y:S02]  /*5530*/  IADD3 R26, P1, P0, R26, UR6, R35 ;  /* 0x000000061a1a7c10 */ /* 0x000fe4000f83e023 */
[----:B------:R-:W-:Y:S02]  /*5540*/  IADD3.X R25, R27, UR7, RZ, P3, !PT ;  /* 0x000000071b197c10 */ /* 0x000fe40009ffe4ff */
[----:B------:R-:W-:Y:S02]  /*5550*/  FSETP.NEU.AND P3, PT, RZ, UR21, PT ;  /* 0x00000015ff007c0b */ /* 0x000fe4000bf6d000 */
[----:B------:R-:W-:Y:S02]  /*5560*/  LEA.HI.X R31, R28, R27, R29, 0x7, P2 ;  /* 0x0000001b1c1f7211 */ /* 0x000fe400010f3c1d */
[C---:B------:R-:W-:Y:S02]  /*5570*/  IADD3 R28, P2, R30.reuse, UR6, RZ ;  /* 0x000000061e1c7c10 */ /* 0x040fe4000ff5e0ff */
[----:B------:R-:W-:-:S02]  /*5580*/  IADD3 R30, P5, P6, R30, UR6, R35 ;  /* 0x000000061e1e7c10 */ /* 0x000fc4000febe023 */
[----:B------:R-:W-:Y:S02]  /*5590*/  IADD3.X R29, R31, UR7, RZ, P2, !PT ;  /* 0x000000071f1d7c10 */ /* 0x000fe400097fe4ff */
[--C-:B------:R-:W-:Y:S02]  /*55a0*/  IADD3.X R27, R27, UR7, R34.reuse, P1, P0 ;  /* 0x000000071b1b7c10 */ /* 0x100fe40008fe0422 */
[----:B------:R-:W-:Y:S01]  /*55b0*/  IADD3.X R31, R31, UR7, R34, P5, P6 ;  /* 0x000000071f1f7c10 */ /* 0x000fe2000afec422 */
[----:B------:R-:W-:Y:S06]  /*55c0*/  @!P3 BRA `(.L_x_32) ;  /* 0x0000006c001cb947 */ /* 0x000fec0003800000 */
[----:B------:R-:W-:Y:S01]  /*55d0*/  ULDC.64 UR16, c[0x0][0x5b8] ;  /* 0x00016e0000107ab9 */ /* 0x000fe20000000a00 */
[----:B------:R-:W-:Y:S01]  /*55e0*/  ISETP.GE.AND P0, PT, R42, 0x1, PT ;  /* 0x000000012a00780c */ /* 0x000fe20003f06270 */
[----:B------:R-:W-:Y:S02]  /*55f0*/  UIMAD UR6, UR10, UR16, URZ ;  /* 0x000000100a0672a4 */ /* 0x000fe4000f8e023f */
[----:B------:R-:W-:Y:S01]  /*5600*/  IMAD.U32 R35, RZ, RZ, UR16 ;  /* 0x00000010ff237e24 */ /* 0x000fe2000f8e00ff */
[----:B------:R-:W-:Y:S01]  /*5610*/  BSSY B1, `(.L_x_33) ;  /* 0x0000010000017945 */ /* 0x000fe20003800000 */
[----:B------:R-:W-:Y:S01]  /*5620*/  ISETP.LT.OR P3, PT, R41, 0x1, !P0 ;  /* 0x000000012900780c */ /* 0x000fe20004761670 */
[----:B------:R-:W-:Y:S02]  /*5630*/  UIMAD UR6, UR22, UR17, UR6 ;  /* 0x00000011160672a4 */ /* 0x000fe4000f8e0206 */
[----:B------:R-:W-:Y:S01]  /*5640*/  IMAD.WIDE.U32 R32, R35, UR22, R32 ;  /* 0x0000001623207c25 */ /* 0x000fe2000f8e0020 */
[----:B------:R-:W-:-:S03]  /*5650*/  ULDC.64 UR10, c[0x0][0x5a8] ;  /* 0x00016a00000a7ab9 */ /* 0x000fc60000000a00 */
[----:B------:R-:W-:Y:S02]  /*5660*/  IMAD.MOV.U32 R36, RZ, RZ, R32 ;  /* 0x000000ffff247224 */ /* 0x000fe400078e0020 */
[----:B------:R-:W-:Y:S01]  /*5670*/  VIADD R37, R33, UR6 ;  /* 0x0000000621257c36 */ /* 0x000fe20008000000 */
[----:B------:R-:W-:Y:S02]  /*5680*/  ULDC.64 UR6, c[0x0][0x5b0] ;  /* 0x00016c0000067ab9 */ /* 0x000fe40000000a00 */
[----:B------:R-:W-:Y:S02]  /*5690*/  IMAD R34, R39, UR6, RZ ;  /* 0x0000000627227c24 */ /* 0x000fe4000f8e02ff */
[----:B------:R-:W-:-:S04]  /*56a0*/  IMAD.WIDE.U32 R32, R43, UR6, R36 ;  /* 0x000000062b207c25 */ /* 0x000fc8000f8e0024 */
[--C-:B------:R-:W-:Y:S01]  /*56b0*/  IMAD R35, R43, UR7, R34.reuse ;  /* 0x000000072b237c24 */ /* 0x100fe2000f8e0222 */
[----:B------:R-:W-:Y:S02]  /*56c0*/  IADD3 R32, P1, R32, UR10, RZ ;  /* 0x0000000a20207c10 */ /* 0x000fe4000ff3e0ff */
[----:B------:R-:W-:Y:S02]  /*56d0*/  PRMT R34, RZ, 0x7610, R34 ;  /* 0x00007610ff227816 */ /* 0x000fe40000000022 */
[----:B------:R-:W-:Y:S01]  /*56e0*/  IADD3.X R33, R33, UR11, R35, P1, !PT ;  /* 0x0000000b21217c10 */ /* 0x000fe20008ffe423 */
[----:B------:R-:W-:Y:S08]  /*56f0*/  @P3 BRA `(.L_x_34) ;  /* 0x0000000000043947 */ /* 0x000ff00003800000 */
[----:B------:R0:W5:Y:S02]  /*5700*/  LDG.E.U8 R34, desc[UR14][R32.64] ;  /* 0x0000000e20227981 */ /* 0x000164000c1e1100 */
.L_x_34:
[----:B------:R-:W-:Y:S05]  /*5710*/  BSYNC B1 ;  /* 0x0000000000017941 */ /* 0x000fea0003800000 */
.L_x_33:
[----:B-----5:R-:W-:Y:S01]  /*5720*/  LOP3.LUT R34, R34, 0xff, RZ, 0xc0, !PT ;  /* 0x000000ff22227812 */ /* 0x020fe200078ec0ff */
[----:B------:R-:W-:Y:S01]  /*5730*/  BSSY B1, `(.L_x_35) ;  /* 0x000000b000017945 */ /* 0x000fe20003800000 */
[----:B------:R-:W-:Y:S02]  /*5740*/  ISETP.LT.OR P2, PT, R41, 0x2, !P0 ;  /* 0x000000022900780c */ /* 0x000fe40004741670 */
[----:B------:R-:W-:-:S05]  /*5750*/  F2FP.F16.E4M3.UNPACK_B R34, R34 ;  /* 0x00000022ff22723e */ /* 0x000fca00020006ff */
[----:B------:R-:W-:-:S05]  /*5760*/  HADD2.F32 R34, -RZ, R34.H0_H0 ;  /* 0x20000022ff227230 */ /* 0x000fca0000004100 */
[----:B------:R-:W-:Y:S01]  /*5770*/  FMUL R35, R34, UR21 ;  /* 0x0000001522237c20 */ /* 0x000fe20008400000 */
[----:B------:R-:W-:-:S03]  /*5780*/  PRMT R34, RZ, 0x7610, R34 ;  /* 0x00007610ff227816 */ /* 0x000fc60000000022 */
[----:B------:R-:W-:-:S05]  /*5790*/  FFMA R35, R226, UR20, R35 ;  /* 0x00000014e2237c23 */ /* 0x000fca0008000023 */
[----:B------:R-:W-:-:S05]  /*57a0*/  F2FP.SATFINITE.E4M3.F32.PACK_AB_MERGE_C R35, RZ, R35, RZ ;  /* 0x00000023ff23723e */ /* 0x000fca00048070ff */
[----:B------:R2:W-:Y:S01]  /*57b0*/  @!P3 STG.E.U8 desc[UR14][R24.64], R35 ;  /* 0x000000231800b986 */ /* 0x0005e2000c10110e */
[----:B------:R-:W-:Y:S05]  /*57c0*/  @P2 BRA `(.L_x_36) ;  /* 0x0000000000042947 */ /* 0x000fea0003800000 */
[----:B------:R3:W5:Y:S02]  /*57d0*/  LDG.E.U8 R34, desc[UR14][R32.64+0x1] ;  /* 0x0000010e20227981 */ /* 0x000764000c1e1100 */
.L_x_36:
[----:B------:R-:W-:Y:S05]  /*57e0*/  BSYNC B1 ;  /* 0x0000000000017941 */ /* 0x000fea0003800000 */
.L_x_35:
[----:B-----5:R-:W-:Y:S01]  /*57f0*/  LOP3.LUT R34, R34, 0xff, RZ, 0xc0, !PT ;  /* 0x000000ff22227812 */ /* 0x020fe200078ec0ff */
[----:B------:R-:W-:Y:S01]  /*5800*/  BSSY B1, `(.L_x_37) ;  /* 0x0000013000017945 */ /* 0x000fe20003800000 */
[----:B------:R-:W-:Y:S02]  /*5810*/  IADD3 R45, P1, R43, 0x8, RZ ;  /* 0x000000082b2d7810 */ /* 0x000fe40007f3e0ff */
[----:B------:R-:W-:-:S03]  /*5820*/  F2FP.F16.E4M3.UNPACK_B R34, R34 ;  /* 0x00000022ff22723e */ /* 0x000fc600020006ff */
[----:B--2---:R-:W-:Y:S01]  /*5830*/  IMAD.X R35, RZ, RZ, R39, P1 ;  /* 0x000000ffff237224 */ /* 0x004fe200008e0627 */
[----:B------:R-:W-:Y:S01]  /*5840*/  ISETP.GE.AND P1, PT, R42, 0x9, PT ;  /* 0x000000092a00780c */ /* 0x000fe20003f26270 */
[----:B------:R-:W-:Y:S02]  /*5850*/  HADD2.F32 R34, -RZ, R34.H0_H0 ;  /* 0x20000022ff227230 */ /* 0x000fe40000004100 */
[----:B------:R-:W-:Y:S01]  /*5860*/  IMAD R46, R35, UR6, RZ ;  /* 0x00000006232e7c24 */ /* 0x000fe2000f8e02ff */
[----:B------:R-:W-:Y:S02]  /*5870*/  ISETP.LT.OR P5, PT, R41, 0x1, !P1 ;  /* 0x000000012900780c */ /* 0x000fe40004fa1670 */
[----:B------:R-:W-:Y:S01]  /*5880*/  FMUL R44, R34, UR21 ;  /* 0x00000015222c7c20 */ /* 0x000fe20008400000 */
[----:B------:R-:W-:-:S04]  /*5890*/  IMAD.WIDE.U32 R34, R45, UR6, R36 ;  /* 0x000000062d227c25 */ /* 0x000fc8000f8e0024 */
[----:B------:R-:W-:Y:S01]  /*58a0*/  FFMA R44, R225, UR20, R44 ;  /* 0x00000014e12c7c23 */ /* 0x000fe2000800002c */
[----:B------:R-:W-:Y:S01]  /*58b0*/  IMAD R45, R45, UR7, R46 ;  /* 0x000000072d2d7c24 */ /* 0x000fe2000f8e022e */
[----:B------:R-:W-:-:S03]  /*58c0*/  IADD3 R34, P3, R34, UR10, RZ ;  /* 0x0000000a22227c10 */ /* 0x000fc6000ff7e0ff */
[----:B------:R-:W-:Y:S02]  /*58d0*/  F2FP.SATFINITE.E4M3.F32.PACK_AB_MERGE_C R47, RZ, R44, RZ ;  /* 0x0000002cff2f723e */ /* 0x000fe400048070ff */
[----:B------:R-:W-:Y:S02]  /*58e0*/  IADD3.X R35, R35, UR11, R45, P3, !PT ;  /* 0x0000000b23237c10 */ /* 0x000fe40009ffe42d */
[----:B------:R-:W-:Y:S01]  /*58f0*/  PRMT R44, RZ, 0x7610, R44 ;  /* 0x00007610ff2c7816 */ /* 0x000fe2000000002c */
[----:B------:R2:W-:Y:S01]  /*5900*/  @!P2 STG.E.U8 desc[UR14][R24.64+0x1], R47 ;  /* 0x0000012f1800a986 */ /* 0x0005e2000c10110e */
[----:B------:R-:W-:Y:S05]  /*5910*/  @P5 BRA `(.L_x_38) ;  /* 0x0000000000045947 */ /* 0x000fea0003800000 */
[----:B------:R4:W5:Y:S02]  /*5920*/  LDG.E.U8 R44, desc[UR14][R34.64] ;  /* 0x0000000e222c7981 */ /* 0x000964000c1e1100 */
.L_x_38:
[----:B------:R-:W-:Y:S05]  /*5930*/  BSYNC B1 ;  /* 0x0000000000017941 */ /* 0x000fea0003800000 */
.L_x_37:
        /* <DEDUP_REMOVED lines=12> */
.L_x_40:
[----:B------:R-:W-:Y:S05]  /*5a00*/  BSYNC B1 ;  /* 0x0000000000017941 */ /* 0x000fea0003800000 */
.L_x_39:
[----:B-----5:R-:W-:Y:S01]  /*5a10*/  LOP3.LUT R44, R44, 0xff, RZ, 0xc0, !PT ;  /* 0x000000ff2c2c7812 */ /* 0x020fe200078ec0ff */
[----:B------:R-:W-:Y:S01]  /*5a20*/  BSSY B1, `(.L_x_41) ;  /* 0x000000b000017945 */ /* 0x000fe20003800000 */
[----:B------:R-:W-:Y:S02]  /*5a30*/  ISETP.LT.OR P3, PT, R41, 0x9, !P0 ;  /* 0x000000092900780c */ /* 0x000fe40004761670 */
[----:B------:R-:W-:-:S05]  /*5a40*/  F2FP.F16.E4M3.UNPACK_B R44, R44 ;  /* 0x0000002cff2c723e */ /* 0x000fca00020006ff */
[----:B------:R-:W-:-:S05]  /*5a50*/  HADD2.F32 R44, -RZ, R44.H0_H0 ;  /* 0x2000002cff2c7230 */ /* 0x000fca0000004100 */
[----:B------:R-:W-:-:S04]  /*5a60*/  FMUL R44, R44, UR21 ;  /* 0x000000152c2c7c20 */ /* 0x000fc80008400000 */
[----:B------:R-:W-:-:S05]  /*5a70*/  FFMA R44, R223, UR20, R44 ;  /* 0x00000014df2c7c23 */ /* 0x000fca000800002c */
[----:B0-----:R-:W-:Y:S02]  /*5a80*/  F2FP.SATFINITE.E4M3.F32.PACK_AB_MERGE_C R45, RZ, R44, RZ ;  /* 0x0000002cff2d723e */ /* 0x001fe400048070ff */
[----:B------:R-:W-:-:S03]  /*5a90*/  PRMT R44, RZ, 0x7610, R44 ;  /* 0x00007610ff2c7816 */ /* 0x000fc6000000002c */
[----:B------:R0:W-:Y:S01]  /*5aa0*/  @!P2 STG.E.U8 desc[UR14][R26.64+0x1], R45 ;  /* 0x0000012d1a00a986 */ /* 0x0001e2000c10110e */
[----:B------:R-:W-:Y:S05]  /*5ab0*/  @P3 BRA `(.L_x_42) ;  /* 0x0000000000043947 */ /* 0x000fea0003800000 */
[----:B------:R0:W5:Y:S02]  /*5ac0*/  LDG.E.U8 R44, desc[UR14][R32.64+0x8] ;  /* 0x0000080e202c7981 */ /* 0x000164000c1e1100 */
.L_x_42:
[----:B------:R-:W-:Y:S05]  /*5ad0*/  BSYNC B1 ;  /* 0x0000000000017941 */ /* 0x000fea0003800000 */
.L_x_41:
[----:B-----5:R-:W-:Y:S01]  /*5ae0*/  LOP3.LUT R44, R44, 0xff, RZ, 0xc0, !PT ;  /* 0x000000ff2c2c7812 */ /* 0x020fe200078ec0ff */
[----:B------:R-:W-:Y:S01]  /*5af0*/  BSSY B1, `(.L_x_43) ;  /* 0x000000b000017945 */ /* 0x000fe20003800000 */
[----:B------:R-:W-:Y:S02]  /*5b00*/  ISETP.LT.OR P2, PT, R41, 0xa, !P0 ;  /* 0x0000000a2900780c */ /* 0x000fe40004741670 */
[----:B------:R-:W-:-:S05]  /*5b10*/  F2FP.F16.E4M3.UNPACK_B R44, R44 ;  /* 0x0000002cff2c723e */ /* 0x000fca00020006ff */
[----:B------:R-:W-:-:S05]  /*5b20*/  HADD2.F32 R44, -RZ, R44.H0_H0 ;  /* 0x2000002cff2c7230 */ /* 0x000fca0000004100 */
[----:B0-----:R-:W-:Y:S01]  /*5b30*/  FMUL R45, R44, UR21 ;  /* 0x000000152c2d7c20 */ /* 0x001fe20008400000 */
[----:B------:R-:W-:-:S03]  /*5b40*/  PRMT R44, RZ, 0x7610, R44 ;  /* 0x00007610ff2c7816 */ /* 0x000fc6000000002c */
[----:B------:R-:W-:-:S05]  /*5b50*/  FFMA R45, R222, UR20, R45 ;  /* 0x00000014de2d7c23 */ /* 0x000fca000800002d */
[----:B------:R-:W-:-:S05]  /*5b60*/  F2FP.SATFINITE.E4M3.F32.PACK_AB_MERGE_C R45, RZ, R45, RZ ;  /* 0x0000002dff2d723e */ /* 0x000fca00048070ff */
[----:B------:R0:W-:Y:S01]  /*5b70*/  @!P3 STG.E.U8 desc[UR14][R24.64+0x8], R45 ;  /* 0x0000082d1800b986 */ /* 0x0001e2000c10110e */
[----:B------:R-:W-:Y:S05]  /*5b80*/  @P2 BRA `(.L_x_44) ;  /* 0x0000000000042947 */ /* 0x000fea0003800000 */
[----:B------:R0:W5:Y:S02]  /*5b90*/  LDG.E.U8 R44, desc[UR14][R32.64+0x9] ;  /* 0x0000090e202c7981 */ /* 0x000164000c1e1100 */
.L_x_44:
[----:B------:R-:W-:Y:S05]  /*5ba0*/  BSYNC B1 ;  /* 0x0000000000017941 */ /* 0x000fea0003800000 */
.L_x_43:
        /* <DEDUP_REMOVED lines=12> */
.L_x_46:
[----:B------:R-:W-:Y:S05]  /*5c70*/  BSYNC B1 ;  /* 0x0000000000017941 */ /* 0x000fea0003800000 */
.L_x_45:
        /* <DEDUP_REMOVED lines=12> */
.L_x_48:
[----:B------:R-:W-:Y:S05]  /*5d40*/  BSYNC B1 ;  /* 0x0000000000017941 */ /* 0x000fea0003800000 */
.L_x_47:
        /* <DEDUP_REMOVED lines=12> */
.L_x_50:
[----:B------:R-:W-:Y:S05]  /*5e10*/  BSYNC B1 ;  /* 0x0000000000017941 */ /* 0x000fea0003800000 */
.L_x_49:
        /* <DEDUP_REMOVED lines=12> */
.L_x_52:
[----:B------:R-:W-:Y:S05]  /*5ee0*/  BSYNC B1 ;  /* 0x0000000000017941 */ /* 0x000fea0003800000 */
.L_x_51:
        /* <DEDUP_REMOVED lines=12> */
.L_x_54:
[----:B------:R-:W-:Y:S05]  /*5fb0*/  BSYNC B1 ;  /* 0x0000000000017941 */ /* 0x000fea0003800000 */
.L_x_53:
        /* <DEDUP_REMOVED lines=12> */
.L_x_56:
[----:B------:R-:W-:Y:S05]  /*6080*/  BSYNC B1 ;  /* 0x0000000000017941 */ /* 0x000fea0003800000 */
.L_x_55:
        /* <DEDUP_REMOVED lines=12> */
.L_x_58:
[----:B------:R-:W-:Y:S05]  /*6150*/  BSYNC B1 ;  /* 0x0000000000017941 */ /* 0x000fea0003800000 */
.L_x_57:
        /* <DEDUP_REMOVED lines=12> */
.L_x_60:
[----:B------:R-:W-:Y:S05]  /*6220*/  BSYNC B1 ;  /* 0x0000000000017941 */ /* 0x000fea0003800000 */
.L_x_59:
        /* <DEDUP_REMOVED lines=12> */
.L_x_62:
[----:B------:R-:W-:Y:S05]  /*62f0*/  BSYNC B1 ;  /* 0x0000000000017941 */ /* 0x000fea0003800000 */
.L_x_61:
        /* <DEDUP_REMOVED lines=12> */
.L_x_64:
[----:B------:R-:W-:Y:S05]  /*63c0*/  BSYNC B1 ;  /* 0x0000000000017941 */ /* 0x000fea0003800000 */
.L_x_63:
        /* <DEDUP_REMOVED lines=12> */
.L_x_66:
[----:B------:R-:W-:Y:S05]  /*6490*/  BSYNC B1 ;  /* 0x0000000000017941 */ /* 0x000fea0003800000 */
.L_x_65:
        /* <DEDUP_REMOVED lines=12> */
.L_x_68:
[----:B------:R-:W-:Y:S05]  /*6560*/  BSYNC B1 ;  /* 0x0000000000017941 */ /* 0x000fea0003800000 */
.L_x_67:
        /* <DEDUP_REMOVED lines=12> */
.L_x_70:
[----:B------:R-:W-:Y:S05]  /*6630*/  BSYNC B1 ;  /* 0x0000000000017941 */ /* 0x000fea0003800000 */
.L_x_69:
        /* <DEDUP_REMOVED lines=12> */
.L_x_72:
[----:B------:R-:W-:Y:S05]  /*6700*/  BSYNC B1 ;  /* 0x0000000000017941 */ /* 0x000fea0003800000 */
.L_x_71:
        /* <DEDUP_REMOVED lines=12> */
.L_x_74:
[----:B------:R-:W-:Y:S05]  /*67d0*/  BSYNC B1 ;  /* 0x0000000000017941 */ /* 0x000fea0003800000 */
.L_x_73:
        /* <DEDUP_REMOVED lines=12> */
.L_x_76:
[----:B------:R-:W-:Y:S05]  /*68a0*/  BSYNC B1 ;  /* 0x0000000000017941 */ /* 0x000fea0003800000 */
.L_x_75:
        /* <DEDUP_REMOVED lines=12> */
.L_x_78:
[----:B------:R-:W-:Y:S05]  /*6970*/  BSYNC B1 ;  /* 0x0000000000017941 */ /* 0x000fea0003800000 */
.L_x_77:
        /* <DEDUP_REMOVED lines=12> */
.L_x_80:
[----:B------:R-:W-:Y:S05]  /*6a40*/  BSYNC B1 ;  /* 0x0000000000017941 */ /* 0x000fea0003800000 */
.L_x_79:
        /* <DEDUP_REMOVED lines=12> */
.L_x_82:
[----:B------:R-:W-:Y:S05]  /*6b10*/  BSYNC B1 ;  /* 0x0000000000017941 */ /* 0x000fea0003800000 */
.L_x_81:
        /* <DEDUP_REMOVED lines=12> */
.L_x_84:
[----:B------:R-:W-:Y:S05]  /*6be0*/  BSYNC B1 ;  /* 0x0000000000017941 */ /* 0x000fea0003800000 */
.L_x_83:
        /* <DEDUP_REMOVED lines=12> */
.L_x_86:
[----:B------:R-:W-:Y:S05]  /*6cb0*/  BSYNC B1 ;  /* 0x0000000000017941 */ /* 0x000fea0003800000 */
.L_x_85:
        /* <DEDUP_REMOVED lines=12> */
.L_x_88:
[----:B------:R-:W-:Y:S05]  /*6d80*/  BSYNC B1 ;  /* 0x0000000000017941 */ /* 0x000fea0003800000 */
.L_x_87:
        /* <DEDUP_REMOVED lines=12> */
.L_x_90:
[----:B------:R-:W-:Y:S05]  /*6e50*/  BSYNC B1 ;  /* 0x0000000000017941 */ /* 0x000fea0003800000 */
.L_x_89:
        /* <DEDUP_REMOVED lines=12> */
.L_x_92:
[----:B------:R-:W-:Y:S05]  /*6f20*/  BSYNC B1 ;  /* 0x0000000000017941 */ /* 0x000fea0003800000 */
.L_x_91:
        /* <DEDUP_REMOVED lines=12> */
.L_x_94:
[----:B------:R-:W-:Y:S05]  /*6ff0*/  BSYNC B1 ;  /* 0x0000000000017941 */ /* 0x000fea0003800000 */
.L_x_93:
        /* <DEDUP_REMOVED lines=12> */
.L_x_96:
[----:B------:R-:W-:Y:S05]  /*70c0*/  BSYNC B1 ;  /* 0x0000000000017941 */ /* 0x000fea0003800000 */
.L_x_95:
        /* <DEDUP_REMOVED lines=12> */
.L_x_98:
[----:B------:R-:W-:Y:S05]  /*7190*/  BSYNC B1 ;  /* 0x0000000000017941 */ /* 0x000fea0003800000 */
.L_x_97:
        /* <DEDUP_REMOVED lines=12> */
.L_x_100:
[----:B------:R-:W-:Y:S05]  /*7260*/  BSYNC B1 ;  /* 0x0000000000017941 */ /* 0x000fea0003800000 */
.L_x_99:
        /* <DEDUP_REMOVED lines=12> */
.L_x_102:
[----:B------:R-:W-:Y:S05]  /*7330*/  BSYNC B1 ;  /* 0x0000000000017941 */ /* 0x000fea0003800000 */
.L_x_101:
        /* <DEDUP_REMOVED lines=12> */
.L_x_104:
[----:B------:R-:W-:Y:S05]  /*7400*/  BSYNC B1 ;  /* 0x0000000000017941 */ /* 0x000fea0003800000 */
.L_x_103:
        /* <DEDUP_REMOVED lines=12> */
.L_x_106:
[----:B------:R-:W-:Y:S05]  /*74d0*/  BSYNC B1 ;  /* 0x0000000000017941 */ /* 0x000fea0003800000 */
.L_x_105:
        /* <DEDUP_REMOVED lines=12> */
.L_x_108:
[----:B------:R-:W-:Y:S05]  /*75a0*/  BSYNC B1 ;  /* 0x0000000000017941 */ /* 0x000fea0003800000 */
.L_x_107:
        /* <DEDUP_REMOVED lines=12> */
.L_x_110:
[----:B------:R-:W-:Y:S05]  /*7670*/  BSYNC B1 ;  /* 0x0000000000017941 */ /* 0x000fea0003800000 */
.L_x_109:
        /* <DEDUP_REMOVED lines=12> */
.L_x_112:
[----:B------:R-:W-:Y:S05]  /*7740*/  BSYNC B1 ;  /* 0x0000000000017941 */ /* 0x000fea0003800000 */
.L_x_111:
        /* <DEDUP_REMOVED lines=12> */
.L_x_114:
[----:B------:R-:W-:Y:S05]  /*7810*/  BSYNC B1 ;  /* 0x0000000000017941 */ /* 0x000fea0003800000 */
.L_x_113:
        /* <DEDUP_REMOVED lines=12> */
.L_x_116:
[----:B------:R-:W-:Y:S05]  /*78e0*/  BSYNC B1 ;  /* 0x0000000000017941 */ /* 0x000fea0003800000 */
.L_x_115:
        /* <DEDUP_REMOVED lines=12> */
.L_x_118:
[----:B------:R-:W-:Y:S05]  /*79b0*/  BSYNC B1 ;  /* 0x0000000000017941 */ /* 0x000fea0003800000 */
.L_x_117:
        /* <DEDUP_REMOVED lines=12> */
.L_x_120:
[----:B------:R-:W-:Y:S05]  /*7a80*/  BSYNC B1 ;  /* 0x0000000000017941 */ /* 0x000fea0003800000 */
.L_x_119:
        /* <DEDUP_REMOVED lines=12> */
.L_x_122:
[----:B------:R-:W-:Y:S05]  /*7b50*/  BSYNC B1 ;  /* 0x0000000000017941 */ /* 0x000fea0003800000 */
.L_x_121:
        /* <DEDUP_REMOVED lines=12> */
.L_x_124:
[----:B------:R-:W-:Y:S05]  /*7c20*/  BSYNC B1 ;  /* 0x0000000000017941 */ /* 0x000fea0003800000 */
.L_x_123:
        /* <DEDUP_REMOVED lines=12> */
.L_x_126:
[----:B------:R-:W-:Y:S05]  /*7cf0*/  BSYNC B1 ;  /* 0x0000000000017941 */ /* 0x000fea0003800000 */
.L_x_125:
        /* <DEDUP_REMOVED lines=12> */
.L_x_128:
[----:B------:R-:W-:Y:S05]  /*7dc0*/  BSYNC B1 ;  /* 0x0000000000017941 */ /* 0x000fea0003800000 */
.L_x_127:
        /* <DEDUP_REMOVED lines=12> */
.L_x_130:
[----:B------:R-:W-:Y:S05]  /*7e90*/  BSYNC B1 ;  /* 0x0000000000017941 */ /* 0x000fea0003800000 */
.L_x_129:
        /* <DEDUP_REMOVED lines=12> */
.L_x_132:
[----:B------:R-:W-:Y:S05]  /*7f60*/  BSYNC B1 ;  /* 0x0000000000017941 */ /* 0x000fea0003800000 */
.L_x_131:
        /* <DEDUP_REMOVED lines=12> */
.L_x_134:
[----:B------:R-:W-:Y:S05]  /*8030*/  BSYNC B1 ;  /* 0x0000000000017941 */ /* 0x000fea0003800000 */
.L_x_133:
        /* <DEDUP_REMOVED lines=12> */
.L_x_136:
[----:B------:R-:W-:Y:S05]  /*8100*/  BSYNC B1 ;  /* 0x0000000000017941 */ /* 0x000fea0003800000 */
.L_x_135:
        /* <DEDUP_REMOVED lines=12> */
.L_x_138:
[----:B------:R-:W-:Y:S05]  /*81d0*/  BSYNC B1 ;  /* 0x0000000000017941 */ /* 0x000fea0003800000 */
.L_x_137:
        /* <DEDUP_REMOVED lines=12> */
.L_x_140:
[----:B------:R-:W-:Y:S05]  /*82a0*/  BSYNC B1 ;  /* 0x0000000000017941 */ /* 0x000fea0003800000 */
.L_x_139:
        /* <DEDUP_REMOVED lines=12> */
.L_x_142:
[----:B------:R-:W-:Y:S05]  /*8370*/  BSYNC B1 ;  /* 0x0000000000017941 */ /* 0x000fea0003800000 */
.L_x_141:
        /* <DEDUP_REMOVED lines=12> */
.L_x_144:
[----:B------:R-:W-:Y:S05]  /*8440*/  BSYNC B1 ;  /* 0x0000000000017941 */ /* 0x000fea0003800000 */
.L_x_143:
        /* <DEDUP_REMOVED lines=12> */
.L_x_146:
[----:B------:R-:W-:Y:S05]  /*8510*/  BSYNC B1 ;  /* 0x0000000000017941 */ /* 0x000fea0003800000 */
.L_x_145:
        /* <DEDUP_REMOVED lines=12> */
.L_x_148:
[----:B------:R-:W-:Y:S05]  /*85e0*/  BSYNC B1 ;  /* 0x0000000000017941 */ /* 0x000fea0003800000 */
.L_x_147:
        /* <DEDUP_REMOVED lines=12> */
.L_x_150:
[----:B------:R-:W-:Y:S05]  /*86b0*/  BSYNC B1 ;  /* 0x0000000000017941 */ /* 0x000fea0003800000 */
.L_x_149:
        /* <DEDUP_REMOVED lines=12> */
.L_x_152:
[----:B------:R-:W-:Y:S05]  /*8780*/  BSYNC B1 ;  /* 0x0000000000017941 */ /* 0x000fea0003800000 */
.L_x_151:
        /* <DEDUP_REMOVED lines=12> */
.L_x_154:
[----:B------:R-:W-:Y:S05]  /*8850*/  BSYNC B1 ;  /* 0x0000000000017941 */ /* 0x000fea0003800000 */
.L_x_153:
        /* <DEDUP_REMOVED lines=12> */
.L_x_156:
[----:B------:R-:W-:Y:S05]  /*8920*/  BSYNC B1 ;  /* 0x0000000000017941 */ /* 0x000fea0003800000 */
.L_x_155:
[----:B-----5:R-:W-:Y:S01]  /*8930*/  LOP3.LUT R44, R44, 0xff, RZ, 0xc0, !PT ;  /* 0x000000ff2c2c7812 */ /* 0x020fe200078ec0ff */
[----:B------:R-:W-:Y:S01]  /*8940*/  BSSY B1, `(.L_x_157) ;  /* 0x000000b000017945 */ /* 0x000fe20003800000 */
[----:B------:R-:W-:Y:S02]  /*8950*/  ISETP.LT.OR P2, PT, R41, 0x79, !P1 ;  /* 0x000000792900780c */ /* 0x000fe40004f41670 */
[----:B------:R-:W-:Y:S02]  /*8960*/  F2FP.F16.E4M3.UNPACK_B R44, R44 ;  /* 0x0000002cff2c723e */ /* 0x000fe400020006ff */
[----:B0--3--:R-:W-:-:S03]  /*8970*/  PRMT R32, RZ, 0x7610, R32 ;  /* 0x00007610ff207816 */ /* 0x009fc60000000020 */
[----:B------:R-:W-:-:S05]  /*8980*/  HADD2.F32 R44, -RZ, R44.H0_H0 ;  /* 0x2000002cff2c7230 */ /* 0x000fca0000004100 */
[----:B------:R-:W-:-:S04]  /*8990*/  FMUL R44, R44, UR21 ;  /* 0x000000152c2c7c20 */ /* 0x000fc80008400000 */
[----:B------:R-:W-:-:S05]  /*89a0*/  FFMA R44, R165, UR20, R44 ;  /* 0x00000014a52c7c23 */ /* 0x000fca000800002c */
[----:B------:R-:W-:-:S05]  /*89b0*/  F2FP.SATFINITE.E4M3.F32.PACK_AB_MERGE_C R33, RZ, R44, RZ ;  /* 0x0000002cff21723e */ /* 0x000fca00048070ff */
[----:B------:R0:W-:Y:S01]  /*89c0*/  @!P0 STG.E.U8 desc[UR14][R24.64+0x79], R33 ;  /* 0x0000792118008986 */ /* 0x0001e2000c10110e */
[----:B------:R-:W-:Y:S05]  /*89d0*/  @P2 BRA `(.L_x_158) ;  /* 0x0000000000042947 */ /* 0x000fea0003800000 */
[----:B------:R3:W5:Y:S02]  /*89e0*/  LDG.E.U8 R32, desc[UR14][R34.64+0x78] ;  /* 0x0000780e22207981 */ /* 0x000764000c1e1100 */
.L_x_158:
[----:B------:R-:W-:Y:S05]  /*89f0*/  BSYNC B1 ;  /* 0x0000000000017941 */ /* 0x000fea0003800000 */
.L_x_157:
[----:B-----5:R-:W-:Y:S01]  /*8a00*/  LOP3.LUT R32, R32, 0xff, RZ, 0xc0, !PT ;  /* 0x000000ff20207812 */ /* 0x020fe200078ec0ff */
[----:B------:R-:W-:Y:S01]  /*8a10*/  BSSY B1, `(.L_x_159) ;  /* 0x000000b000017945 */ /* 0x000fe20003800000 */
[----:B------:R-:W-:Y:S02]  /*8a20*/  ISETP.LT.OR P1, PT, R41, 0x7a, !P1 ;  /* 0x0000007a2900780c */ /* 0x000fe40004f21670 */
[----:B------:R-:W-:Y:S02]  /*8a30*/  F2FP.F16.E4M3.UNPACK_B R32, R32 ;  /* 0x00000020ff20723e */ /* 0x000fe400020006ff */
[----:B0-2---:R-:W-:-:S03]  /*8a40*/  PRMT R24, RZ, 0x7610, R24 ;  /* 0x00007610ff187816 */ /* 0x005fc60000000018 */
[----:B------:R-:W-:-:S05]  /*8a50*/  HADD2.F32 R32, -RZ, R32.H0_H0 ;  /* 0x20000020ff207230 */ /* 0x000fca0000004100 */
[----:B------:R-:W-:-:S04]  /*8a60*/  FMUL R25, R32, UR21 ;  /* 0x0000001520197c20 */ /* 0x000fc80008400000 */
[----:B------:R-:W-:-:S05]  /*8a70*/  FFMA R25, R164, UR20, R25 ;  /* 0x00000014a4197c23 */ /* 0x000fca0008000019 */
[----:B------:R-:W-:-:S05]  /*8a80*/  F2FP.SATFINITE.E4M3.F32.PACK_AB_MERGE_C R25, RZ, R25, RZ ;  /* 0x00000019ff19723e */ /* 0x000fca00048070ff */
[----:B------:R0:W-:Y:S01]  /*8a90*/  @!P2 STG.E.U8 desc[UR14][R26.64+0x78], R25 ;  /* 0x000078191a00a986 */ /* 0x0001e2000c10110e */
[----:B------:R-:W-:Y:S05]  /*8aa0*/  @P1 BRA `(.L_x_160) ;  /* 0x0000000000041947 */ /* 0x000fea0003800000 */
[----:B------:R2:W5:Y:S02]  /*8ab0*/  LDG.E.U8 R24, desc[UR14][R34.64+0x79] ;  /* 0x0000790e22187981 */ /* 0x000564000c1e1100 */
.L_x_160:
[----:B------:R-:W-:Y:S05]  /*8ac0*/  BSYNC B1 ;  /* 0x0000000000017941 */ /* 0x000fea0003800000 */
.L_x_159:
[----:B-----5:R-:W-:Y:S01]  /*8ad0*/  LOP3.LUT R24, R24, 0xff, RZ, 0xc0, !PT ;  /* 0x000000ff18187812 */ /* 0x020fe200078ec0ff */
[----:B------:R-:W-:Y:S01]  /*8ae0*/  BSSY B1, `(.L_x_161) ;  /* 0x0000013000017945 */ /* 0x000fe20003800000 */
[----:B------:R-:W-:Y:S02]  /*8af0*/  IADD3 R33, P0, R43, 0x80, RZ ;  /* 0x000000802b217810 */ /* 0x000fe40007f1e0ff */
[----:B------:R-:W-:-:S03]  /*8b00*/  F2FP.F16.E4M3.UNPACK_B R24, R24 ;  /* 0x00000018ff18723e */ /* 0x000fc600020006ff */
[----:B0-----:R-:W-:Y:S01]  /*8b10*/  IMAD.X R25, RZ, RZ, R39, P0 ;  /* 0x000000ffff197224 */ /* 0x001fe200000e0627 */
[----:B------:R-:W-:Y:S01]  /*8b20*/  ISETP.GE.AND P0, PT, R42, 0x81, PT ;  /* 0x000000812a00780c */ /* 0x000fe20003f06270 */
[----:B------:R-:W-:Y:S02]  /*8b30*/  HADD2.F32 R24, -RZ, R24.H0_H0 ;  /* 0x20000018ff187230 */ /* 0x000fe40000004100 */
[----:B--234-:R-:W-:Y:S01]  /*8b40*/  IMAD R34, R25, UR6, RZ ;  /* 0x0000000619227c24 */ /* 0x01cfe2000f8e02ff */
        /* <DEDUP_REMOVED lines=12> */
.L_x_162:
[----:B------:R-:W-:Y:S05]  /*8c10*/  BSYNC B1 ;  /* 0x0000000000017941 */ /* 0x000fea0003800000 */
.L_x_161:
[----:B-----5:R-:W-:Y:S01]  /*8c20*/  LOP3.LUT R32, R32, 0xff, RZ, 0xc0, !PT ;  /* 0x000000ff20207812 */ /* 0x020fe200078ec0ff */
[----:B------:R-:W-:Y:S01]  /*8c30*/  BSSY B1, `(.L_x_163) ;  /* 0x000000b000017945 */ /* 0x000fe20003800000 */
[----:B------:R-:W-:Y:S02]  /*8c40*/  ISETP.LT.OR P2, PT, R41, 0x2, !P0 ;  /* 0x000000022900780c */ /* 0x000fe40004741670 */
[----:B------:R-:W-:Y:S02]  /*8c50*/  F2FP.F16.E4M3.UNPACK_B R32, R32 ;  /* 0x00000020ff20723e */ /* 0x000fe400020006ff */
[----:B0-----:R-:W-:-:S03]  /*8c60*/  PRMT R26, RZ, 0x7610, R26 ;  /* 0x00007610ff1a7816 */ /* 0x001fc6000000001a */
[----:B------:R-:W-:-:S05]  /*8c70*/  HADD2.F32 R32, -RZ, R32.H0_H0 ;  /* 0x20000020ff207230 */ /* 0x000fca0000004100 */
[----:B------:R-:W-:-:S04]  /*8c80*/  FMUL R27, R32, UR21 ;  /* 0x00000015201b7c20 */ /* 0x000fc80008400000 */
[----:B------:R-:W-:-:S05]  /*8c90*/  FFMA R27, R162, UR20, R27 ;  /* 0x00000014a21b7c23 */ /* 0x000fca000800001b */
[----:B------:R-:W-:-:S05]  /*8ca0*/  F2FP.SATFINITE.E4M3.F32.PACK_AB_MERGE_C R27, RZ, R27, RZ ;  /* 0x0000001bff1b723e */ /* 0x000fca00048070ff */
[----:B------:R0:W-:Y:S01]  /*8cb0*/  @!P3 STG.E.U8 desc[UR14][R28.64], R27 ;  /* 0x0000001b1c00b986 */ /* 0x0001e2000c10110e */
[----:B------:R-:W-:Y:S05]  /*8cc0*/  @P2 BRA `(.L_x_164) ;  /* 0x0000000000042947 */ /* 0x000fea0003800000 */
[----:B------:R3:W5:Y:S02]  /*8cd0*/  LDG.E.U8 R26, desc[UR14][R24.64+0x1] ;  /* 0x0000010e181a7981 */ /* 0x000764000c1e1100 */
.L_x_164:
[----:B------:R-:W-:Y:S05]  /*8ce0*/  BSYNC B1 ;  /* 0x0000000000017941 */ /* 0x000fea0003800000 */
.L_x_163:
[----:B-----5:R-:W-:Y:S01]  /*8cf0*/  LOP3.LUT R26, R26, 0xff, RZ, 0xc0, !PT ;  /* 0x000000ff1a1a7812 */ /* 0x020fe200078ec0ff */
[----:B------:R-:W-:Y:S01]  /*8d00*/  BSSY B1, `(.L_x_165) ;  /* 0x0000013000017945 */ /* 0x000fe20003800000 */
[----:B------:R-:W-:Y:S02]  /*8d10*/  IADD3 R43, P1, R43, 0x88, RZ ;  /* 0x000000882b2b7810 */ /* 0x000fe40007f3e0ff */
[----:B------:R-:W-:Y:S02]  /*8d20*/  F2FP.F16.E4M3.UNPACK_B R26, R26 ;  /* 0x0000001aff1a723e */ /* 0x000fe400020006ff */
[----:B------:R-:W-:Y:S01]  /*8d30*/  PRMT R32, RZ, 0x7610, R32 ;  /* 0x00007610ff207816 */ /* 0x000fe20000000020 */
[----:B------:R-:W-:Y:S01]  /*8d40*/  IMAD.X R38, RZ, RZ, R39, P1 ;  /* 0x000000ffff267224 */ /* 0x000fe200008e0627 */
[----:B------:R-:W-:Y:S01]  /*8d50*/  ISETP.GE.AND P1, PT, R42, 0x89, PT ;  /* 0x000000892a00780c */ /* 0x000fe20003f26270 */
[----:B------:R-:W-:Y:S02]  /*8d60*/  HADD2.F32 R26, -RZ, R26.H0_H0 ;  /* 0x2000001aff1a7230 */ /* 0x000fe40000004100 */
[----:B------:R-:W-:Y:S01]  /*8d70*/  IMAD R38, R38, UR6, RZ ;  /* 0x0000000626267c24 */ /* 0x000fe2000f8e02ff */
[----:B------:R-:W-:Y:S01]  /*8d80*/  ISETP.LT.OR P5, PT, R41, 0x1, !P1 ;  /* 0x000000012900780c */ /* 0x000fe20004fa1670 */
[----:B------:R-:W-:-:S04]  /*8d90*/  IMAD.WIDE.U32 R36, R43, UR6, R36 ;  /* 0x000000062b247c25 */ /* 0x000fc8000f8e0024 */
[----:B------:R-:W-:Y:S01]  /*8da0*/  FMUL R26, R26, UR21 ;  /* 0x000000151a1a7c20 */ /* 0x000fe20008400000 */
[----:B------:R-:W-:-:S03]  /*8db0*/  IMAD R43, R43, UR7, R38 ;  /* 0x000000072b2b7c24 */ /* 0x000fc6000f8e0226 */
[----:B------:R-:W-:Y:S01]  /*8dc0*/  FFMA R161, R161, UR20, R26 ;  /* 0x00000014a1a17c23 */ /* 0x000fe2000800001a */
[----:B------:R-:W-:-:S04]  /*8dd0*/  IADD3 R26, P3, R36, UR10, RZ ;  /* 0x0000000a241a7c10 */ /* 0x000fc8000ff7e0ff */
[----:B------:R-:W-:Y:S02]  /*8de0*/  F2FP.SATFINITE.E4M3.F32.PACK_AB_MERGE_C R161, RZ, R161, RZ ;  /* 0x000000a1ffa1723e */ /* 0x000fe400048070ff */
[----:B0-----:R-:W-:-:S03]  /*8df0*/  IADD3.X R27, R37, UR11, R43, P3, !PT ;  /* 0x0000000b251b7c10 */ /* 0x001fc60009ffe42b */
[----:B------:R0:W-:Y:S01]  /*8e00*/  @!P2 STG.E.U8 desc[UR14][R28.64+0x1], R161 ;  /* 0x000001a11c00a986 */ /* 0x0001e2000c10110e */
[----:B------:R-:W-:Y:S05]  /*8e10*/  @P5 BRA `(.L_x_166) ;  /* 0x0000000000045947 */ /* 0x000fea0003800000 */
[----:B------:R4:W5:Y:S02]  /*8e20*/  LDG.E.U8 R32, desc[UR14][R26.64] ;  /* 0x0000000e1a207981 */ /* 0x000964000c1e1100 */
.L_x_166:
[----:B------:R-:W-:Y:S05]  /*8e30*/  BSYNC B1 ;  /* 0x0000000000017941 */ /* 0x000fea0003800000 */
.L_x_165:
        /* <DEDUP_REMOVED lines=12> */
.L_x_168:
[----:B------:R-:W-:Y:S05]  /*8f00*/  BSYNC B1 ;  /* 0x0000000000017941 */ /* 0x000fea0003800000 */
.L_x_167:
        /* <DEDUP_REMOVED lines=12> */
.L_x_170:
[----:B------:R-:W-:Y:S05]  /*8fd0*/  BSYNC B1 ;  /* 0x0000000000017941 */ /* 0x000fea0003800000 */
.L_x_169:
        /* <DEDUP_REMOVED lines=12> */
.L_x_172:
[----:B------:R-:W-:Y:S05]  /*90a0*/  BSYNC B1 ;  /* 0x0000000000017941 */ /* 0x000fea0003800000 */
.L_x_171:
        /* <DEDUP_REMOVED lines=12> */
.L_x_174:
[----:B------:R-:W-:Y:S05]  /*9170*/  BSYNC B1 ;  /* 0x0000000000017941 */ /* 0x000fea0003800000 */
.L_x_173:
        /* <DEDUP_REMOVED lines=12> */
.L_x_176:
[----:B------:R-:W-:Y:S05]  /*9240*/  BSYNC B1 ;  /* 0x0000000000017941 */ /* 0x000fea0003800000 */
.L_x_175:
        /* <DEDUP_REMOVED lines=12> */
.L_x_178:
[----:B------:R-:W-:Y:S05]  /*9310*/  BSYNC B1 ;  /* 0x0000000000017941 */ /* 0x000fea0003800000 */
.L_x_177:
        /* <DEDUP_REMOVED lines=12> */
.L_x_180:
[----:B------:R-:W-:Y:S05]  /*93e0*/  BSYNC B1 ;  /* 0x0000000000017941 */ /* 0x000fea0003800000 */
.L_x_179:
        /* <DEDUP_REMOVED lines=12> */
.L_x_182:
[----:B------:R-:W-:Y:S05]  /*94b0*/  BSYNC B1 ;  /* 0x0000000000017941 */ /* 0x000fea0003800000 */
.L_x_181:
        /* <DEDUP_REMOVED lines=12> */
.L_x_184:
[----:B------:R-:W-:Y:S05]  /*9580*/  BSYNC B1 ;  /* 0x0000000000017941 */ /* 0x000fea0003800000 */
.L_x_183:
[----:B-----5:R-:W-:Y:S01]  /*9590*/  LOP3.LUT R32, R32, 0xff, RZ, 0xc0, !PT ;  /* 0x000000ff20207812 */ /* 0x020fe200078ec0ff */
[----:B------:R-:W-:Y:S01]  /*95a0*/  BSSY B1, `(.L_x_185) ;  /* 0x000000b000017945 */ /* 0x000fe20003800000 */
[----:B------:R-:W-:Y:S02]  /*95b0*/  ISETP.LT.OR P3, PT, R41, 0x19, !P0 ;  /* 0x000000192900780c */ /* 0x000fe40004761670 */
[----:B------:R-:W-:-:S05]  /*95c0*/  F2FP.F16.E4M3.UNPACK_B R32, R32 ;  /* 0x00000020ff20723e */ /* 0x000fca00020006ff */
[----:B------:R-:W-:-:S05]  /*95d0*/  HADD2.F32 R32, -RZ, R32.H0_H0 ;  /* 0x20000020ff207230 */ /* 0x000fca0000004100 */
[----:B------:R-:W-:-:S04]  /*95e0*/  FMUL R32, R32, UR21 ;  /* 0x0000001520207c20 */ /* 0x000fc80008400000 */
[----:B------:R-:W-:Y:S01]  /*95f0*/  FFMA R32, R23, UR20, R32 ;  /* 0x0000001417207c23 */ /* 0x000fe20008000020 */
[----:B------:R-:W-:-:S04]  /*9600*/  PRMT R23, RZ, 0x7610, R23 ;  /* 0x00007610ff177816 */ /* 0x000fc80000000017 */
[----:B0-----:R-:W-:-:S05]  /*9610*/  F2FP.SATFINITE.E4M3.F32.PACK_AB_MERGE_C R33, RZ, R32, RZ ;  /* 0x00000020ff21723e */ /* 0x001fca00048070ff */
[----:B------:R0:W-:Y:S01]  /*9620*/  @!P2 STG.E.U8 desc[UR14][R30.64+0x11], R33 ;  /* 0x000011211e00a986 */ /* 0x0001e2000c10110e */
[----:B------:R-:W-:Y:S05]  /*9630*/  @P3 BRA `(.L_x_186) ;  /* 0x0000000000043947 */ /* 0x000fea0003800000 */
[----:B------:R0:W5:Y:S02]  /*9640*/  LDG.E.U8 R23, desc[UR14][R24.64+0x18] ;  /* 0x0000180e18177981 */ /* 0x000164000c1e1100 */
.L_x_186:
[----:B------:R-:W-:Y:S05]  /*9650*/  BSYNC B1 ;  /* 0x0000000000017941 */ /* 0x000fea0003800000 */
.L_x_185:
        /* <DEDUP_REMOVED lines=8> */
[----:B------:R-:W-:-:S05]  /*96e0*/  F2FP.SATFINITE.E4M3.F32.PACK_AB_MERGE_C R23, RZ, R23, RZ ;  /* 0x00000017ff17723e */ /* 0x000fca00048070ff */
[----:B------:R0:W-:Y:S01]  /*96f0*/  @!P3 STG.E.U8 desc[UR14][R28.64+0x18], R23 ;  /* 0x000018171c00b986 */ /* 0x0001e2000c10110e */
[----:B------:R-:W-:Y:S05]  /*9700*/  @P2 BRA `(.L_x_188) ;  /* 0x0000000000042947 */ /* 0x000fea0003800000 */
[----:B------:R0:W5:Y:S02]  /*9710*/  LDG.E.U8 R22, desc[UR14][R24.64+0x19] ;  /* 0x0000190e18167981 */ /* 0x000164000c1e1100 */
.L_x_188:
[----:B------:R-:W-:Y:S05]  /*9720*/  BSYNC B1 ;  /* 0x0000000000017941 */ /* 0x000fea0003800000 */
.L_x_187:
        /* <DEDUP_REMOVED lines=12> */
.L_x_190:
[----:B------:R-:W-:Y:S05]  /*97f0*/  BSYNC B1 ;  /* 0x0000000000017941 */ /* 0x000fea0003800000 */
.L_x_189:
        /* <DEDUP_REMOVED lines=12> */
.L_x_192:
[----:B------:R-:W-:Y:S05]  /*98c0*/  BSYNC B1 ;  /* 0x0000000000017941 */ /* 0x000fea0003800000 */
.L_x_191:
        /* <DEDUP_REMOVED lines=12> */
.L_x_194:
[----:B------:R-:W-:Y:S05]  /*9990*/  BSYNC B1 ;  /* 0x0000000000017941 */ /* 0x000fea0003800000 */
.L_x_193:
        /* <DEDUP_REMOVED lines=12> */
.L_x_196:
[----:B------:R-:W-:Y:S05]  /*9a60*/  BSYNC B1 ;  /* 0x0000000000017941 */ /* 0x000fea0003800000 */
.L_x_195:
        /* <DEDUP_REMOVED lines=12> */
.L_x_198:
[----:B------:R-:W-:Y:S05]  /*9b30*/  BSYNC B1 ;  /* 0x0000000000017941 */ /* 0x000fea0003800000 */
.L_x_197:
        /* <DEDUP_REMOVED lines=12> */
.L_x_200:
[----:B------:R-:W-:Y:S05]  /*9c00*/  BSYNC B1 ;  /* 0x0000000000017941 */ /* 0x000fea0003800000 */
.L_x_199:
        /* <DEDUP_REMOVED lines=12> */
.L_x_202:
[----:B------:R-:W-:Y:S05]  /*9cd0*/  BSYNC B1 ;  /* 0x0000000000017941 */ /* 0x000fea0003800000 */
.L_x_201:
        /* <DEDUP_REMOVED lines=12> */
.L_x_204:
[----:B------:R-:W-:Y:S05]  /*9da0*/  BSYNC B1 ;  /* 0x0000000000017941 */ /* 0x000fea0003800000 */
.L_x_203:
        /* <DEDUP_REMOVED lines=12> */
.L_x_206:
[----:B------:R-:W-:Y:S05]  /*9e70*/  BSYNC B1 ;  /* 0x0000000000017941 */ /* 0x000fea0003800000 */
.L_x_205:
        /* <DEDUP_REMOVED lines=12> */
.L_x_208:
[----:B------:R-:W-:Y:S05]  /*9f40*/  BSYNC B1 ;  /* 0x0000000000017941 */ /* 0x000fea0003800000 */
.L_x_207:
        /* <DEDUP_REMOVED lines=12> */
.L_x_210:
[----:B------:R-:W-:Y:S05]  /*a010*/  BSYNC B1 ;  /* 0x0000000000017941 */ /* 0x000fea0003800000 */
.L_x_209:
        /* <DEDUP_REMOVED lines=12> */
.L_x_212:
[----:B------:R-:W-:Y:S05]  /*a0e0*/  BSYNC B1 ;  /* 0x0000000000017941 */ /* 0x000fea0003800000 */
.L_x_211:
        /* <DEDUP_REMOVED lines=12> */
.L_x_214:
[----:B------:R-:W-:Y:S05]  /*a1b0*/  BSYNC B1 ;  /* 0x0000000000017941 */ /* 0x000fea0003800000 */
.L_x_213:
        /* <DEDUP_REMOVED lines=12> */
.L_x_216:
[----:B------:R-:W-:Y:S05]  /*a280*/  BSYNC B1 ;  /* 0x0000000000017941 */ /* 0x000fea0003800000 */
.L_x_215:
        /* <DEDUP_REMOVED lines=12> */
.L_x_218:
[----:B------:R-:W-:Y:S05]  /*a350*/  BSYNC B1 ;  /* 0x0000000000017941 */ /* 0x000fea0003800000 */
.L_x_217:
        /* <DEDUP_REMOVED lines=12> */
.L_x_220:
[----:B------:R-:W-:Y:S05]  /*a420*/  BSYNC B1 ;  /* 0x0000000000017941 */ /* 0x000fea0003800000 */
.L_x_219:
        /* <DEDUP_REMOVED lines=12> */
.L_x_222:
[----:B------:R-:W-:Y:S05]  /*a4f0*/  BSYNC B1 ;  /* 0x0000000000017941 */ /* 0x000fea0003800000 */
.L_x_221:
        /* <DEDUP_REMOVED lines=12> */
.L_x_224:
[----:B------:R-:W-:Y:S05]  /*a5c0*/  BSYNC B1 ;  /* 0x0000000000017941 */ /* 0x000fea0003800000 */
.L_x_223:
        /* <DEDUP_REMOVED lines=12> */
.L_x_226:
[----:B------:R-:W-:Y:S05]  /*a690*/  BSYNC B1 ;  /* 0x0000000000017941 */ /* 0x000fea0003800000 */
.L_x_225:
        /* <DEDUP_REMOVED lines=12> */
.L_x_228:
[----:B------:R-:W-:Y:S05]  /*a760*/  BSYNC B1 ;  /* 0x0000000000017941 */ /* 0x000fea0003800000 */
.L_x_227:
[----:B-----5:R-:W-:Y:S01]  /*a770*/  LOP3.LUT R2, R2, 0xff, RZ, 0xc0, !PT ;  /* 0x000000ff02027812 */ /* 0x020fe200078ec0ff */
[----:B------:R-:W-:Y:S01]  /*a780*/  BSSY B1, `(.L_x_229) ;  /* 0x000000b000017945 */ /* 0x000fe20003800000 */
[----:B------:R-:W-:Y:S02]  /*a790*/  ISETP.LT.OR P3, PT, R41, 0x41, !P1 ;  /* 0x000000412900780c */ /* 0x000fe40004f61670 */
[----:B------:R-:W-:-:S05]  /*a7a0*/  F2FP.F16.E4M3.UNPACK_B R2, R2 ;  /* 0x00000002ff02723e */ /* 0x000fca00020006ff */
[----:B------:R-:W-:-:S05]  /*a7b0*/  HADD2.F32 R2, -RZ, R2.H0_H0 ;  /* 0x20000002ff027230 */ /* 0x000fca0000004100 */
[----:B0-----:R-:W-:-:S04]  /*a7c0*/  FMUL R3, R2, UR21 ;  /* 0x0000001502037c20 */ /* 0x001fc80008400000 */
[----:B------:R-:W-:Y:S01]  /*a7d0*/  FFMA R3, R0, UR20, R3 ;  /* 0x0000001400037c23 */ /* 0x000fe20008000003 */
[----:B------:R-:W-:-:S04]  /*a7e0*/  PRMT R0, RZ, 0x7610, R0 ;  /* 0x00007610ff007816 */ /* 0x000fc80000000000 */
[----:B------:R-:W-:-:S05]  /*a7f0*/  F2FP.SATFINITE.E4M3.F32.PACK_AB_MERGE_C R3, RZ, R3, RZ ;  /* 0x00000003ff03723e */ /* 0x000fca00048070ff */
[----:B------:R0:W-:Y:S01]  /*a800*/  @!P2 STG.E.U8 desc[UR14][R28.64+0x41], R3 ;  /* 0x000041031c00a986 */ /* 0x0001e2000c10110e */
[----:B------:R-:W-:Y:S05]  /*a810*/  @P3 BRA `(.L_x_230) ;  /* 0x0000000000043947 */ /* 0x000fea0003800000 */
[----:B------:R0:W5:Y:S02]  /*a820*/  LDG.E.U8 R0, desc[UR14][R26.64+0x40] ;  /* 0x0000400e1a007981 */ /* 0x000164000c1e1100 */
.L_x_230:
[----:B------:R-:W-:Y:S05]  /*a830*/  BSYNC B1 ;  /* 0x0000000000017941 */ /* 0x000fea0003800000 */
.L_x_229:
[----:B------:R-:W2:Y:S01]  /*a840*/  LDL.LU R2, [R1] ;  /* 0x0000000001027983 */ /* 0x000ea20000300800 */
[----:B-----5:R-:W-:Y:S01]  /*a850*/  LOP3.LUT R0, R0, 0xff, RZ, 0xc0, !PT ;  /* 0x000000ff00007812 */ /* 0x020fe200078ec0ff */
[----:B------:R-:W-:Y:S01]  /*a860*/  BSSY B1, `(.L_x_231) ;  /* 0x000000b000017945 */ /* 0x000fe20003800000 */
[----:B------:R-:W-:Y:S02]  /*a870*/  ISETP.LT.OR P2, PT, R41, 0x42, !P1 ;  /* 0x000000422900780c */ /* 0x000fe40004f41670 */
[----:B------:R-:W-:-:S05]  /*a880*/  F2FP.F16.E4M3.UNPACK_B R0, R0 ;  /* 0x00000000ff00723e */ /* 0x000fca00020006ff */
[----:B------:R-:W-:-:S05]  /*a890*/  HADD2.F32 R0, -RZ, R0.H0_H0 ;  /* 0x20000000ff007230 */ /* 0x000fca0000004100 */
[----:B------:R-:W-:-:S04]  /*a8a0*/  FMUL R0, R0, UR21 ;  /* 0x0000001500007c20 */ /* 0x000fc80008400000 */
[----:B--2---:R-:W-:-:S05]  /*a8b0*/  FFMA R0, R2, UR20, R0 ;  /* 0x0000001402007c23 */ /* 0x004fca0008000000 */
[----:B0-----:R-:W-:Y:S02]  /*a8c0*/  F2FP.SATFINITE.E4M3.F32.PACK_AB_MERGE_C R3, RZ, R0, RZ ;  /* 0x00000000ff03723e */ /* 0x001fe400048070ff */
[----:B------:R-:W-:-:S03]  /*a8d0*/  PRMT R0, RZ, 0x7610, R0 ;  /* 0x00007610ff007816 */ /* 0x000fc60000000000 */
[----:B------:R0:W-:Y:S01]  /*a8e0*/  @!P3 STG.E.U8 desc[UR14][R30.64+0x40], R3 ;  /* 0x000040031e00b986 */ /* 0x0001e2000c10110e */
[----:B------:R-:W-:Y:S05]  /*a8f0*/  @P2 BRA `(.L_x_232) ;  /* 0x0000000000042947 */ /* 0x000fea0003800000 */
[----:B------:R2:W5:Y:S02]  /*a900*/  LDG.E.U8 R0, desc[UR14][R26.64+0x41] ;  /* 0x0000410e1a007981 */ /* 0x000564000c1e1100 */
.L_x_232:
[----:B------:R-:W-:Y:S05]  /*a910*/  BSYNC B1 ;  /* 0x0000000000017941 */ /* 0x000fea0003800000 */
.L_x_231:
[----:B------:R-:W3:Y:S01]  /*a920*/  LDL.LU R2, [R1+0x4] ;  /* 0x0000040001027983 */ /* 0x000ee20000300800 */
[----:B-----5:R-:W-:Y:S01]  /*a930*/  LOP3.LUT R0, R0, 0xff, RZ, 0xc0, !PT ;  /* 0x000000ff00007812 */ /* 0x020fe200078ec0ff */
[----:B------:R-:W-:Y:S01]  /*a940*/  BSSY B1, `(.L_x_233) ;  /* 0x000000b000017945 */ /* 0x000fe20003800000 */
[----:B------:R-:W-:Y:S02]  /*a950*/  ISETP.LT.OR P3, PT, R41, 0x49, !P0 ;  /* 0x000000492900780c */ /* 0x000fe40004761670 */
[----:B------:R-:W-:-:S05]  /*a960*/  F2FP.F16.E4M3.UNPACK_B R0, R0 ;  /* 0x00000000ff00723e */ /* 0x000fca00020006ff */
[----:B------:R-:W-:-:S05]  /*a970*/  HADD2.F32 R0, -RZ, R0.H0_H0 ;  /* 0x20000000ff007230 */ /* 0x000fca0000004100 */
[----:B------:R-:W-:-:S04]  /*a980*/  FMUL R0, R0, UR21 ;  /* 0x0000001500007c20 */ /* 0x000fc80008400000 */
[----:B---3--:R-:W-:-:S05]  /*a990*/  FFMA R0, R2, UR20, R0 ;  /* 0x0000001402007c23 */ /* 0x008fca0008000000 */
[----:B0-----:R-:W-:Y:S02]  /*a9a0*/  F2FP.SATFINITE.E4M3.F32.PACK_AB_MERGE_C R3, RZ, R0, RZ ;  /* 0x00000000ff03723e */ /* 0x001fe400048070ff */
[----:B------:R-:W-:-:S03]  /*a9b0*/  PRMT R0, RZ, 0x7610, R0 ;  /* 0x00007610ff007816 */ /* 0x000fc60000000000 */
[----:B------:R0:W-:Y:S01]  /*a9c0*/  @!P2 STG.E.U8 desc[UR14][R30.64+0x41], R3 ;  /* 0x000041031e00a986 */ /* 0x0001e2000c10110e */
[----:B------:R-:W-:Y:S05]  /*a9d0*/  @P3 BRA `(.L_x_234) ;  /* 0x0000000000043947 */ /* 0x000fea0003800000 */
[----:B------:R3:W5:Y:S02]  /*a9e0*/  LDG.E.U8 R0, desc[UR14][R24.64+0x48] ;  /* 0x0000480e18007981 */ /* 0x000764000c1e1100 */
.L_x_234:
[----:B------:R-:W-:Y:S05]  /*a9f0*/  BSYNC B1 ;  /* 0x0000000000017941 */ /* 0x000fea0003800000 */
.L_x_233:
[----:B------:R-:W2:Y:S01]  /*aa00*/  LDL.LU R2, [R1+0x8] ;  /* 0x0000080001027983 */ /* 0x000ea20000300800 */
        /* <DEDUP_REMOVED lines=12> */
.L_x_236:
[----:B------:R-:W-:Y:S05]  /*aad0*/  BSYNC B1 ;  /* 0x0000000000017941 */ /* 0x000fea0003800000 */
.L_x_235:
        /* <DEDUP_REMOVED lines=13> */
.L_x_238:
[----:B------:R-:W-:Y:S05]  /*abb0*/  BSYNC B1 ;  /* 0x0000000000017941 */ /* 0x000fea0003800000 */
.L_x_237:
        /* <DEDUP_REMOVED lines=13> */
.L_x_240:
[----:B------:R-:W-:Y:S05]  /*ac90*/  BSYNC B1 ;  /* 0x0000000000017941 */ /* 0x000fea0003800000 */
.L_x_239:
        /* <DEDUP_REMOVED lines=13> */
.L_x_242:
[----:B------:R-:W-:Y:S05]  /*ad70*/  BSYNC B1 ;  /* 0x0000000000017941 */ /* 0x000fea0003800000 */
.L_x_241:
        /* <DEDUP_REMOVED lines=13> */
.L_x_244:
[----:B------:R-:W-:Y:S05]  /*ae50*/  BSYNC B1 ;  /* 0x0000000000017941 */ /* 0x000fea0003800000 */
.L_x_243:
        /* <DEDUP_REMOVED lines=13> */
.L_x_246:
[----:B------:R-:W-:Y:S05]  /*af30*/  BSYNC B1 ;  /* 0x0000000000017941 */ /* 0x000fea0003800000 */
.L_x_245:
        /* <DEDUP_REMOVED lines=13> */
.L_x_248:
[----:B------:R-:W-:Y:S05]  /*b010*/  BSYNC B1 ;  /* 0x0000000000017941 */ /* 0x000fea0003800000 */
.L_x_247:
        /* <DEDUP_REMOVED lines=13> */
.L_x_250:
[----:B------:R-:W-:Y:S05]  /*b0f0*/  BSYNC B1 ;  /* 0x0000000000017941 */ /* 0x000fea0003800000 */
.L_x_249:
        /* <DEDUP_REMOVED lines=13> */
.L_x_252:
[----:B------:R-:W-:Y:S05]  /*b1d0*/  BSYNC B1 ;  /* 0x0000000000017941 */ /* 0x000fea0003800000 */
.L_x_251:
        /* <DEDUP_REMOVED lines=13> */
.L_x_254:
[----:B------:R-:W-:Y:S05]  /*b2b0*/  BSYNC B1 ;  /* 0x0000000000017941 */ /* 0x000fea0003800000 */
.L_x_253:
        /* <DEDUP_REMOVED lines=13> */
.L_x_256:
[----:B------:R-:W-:Y:S05]  /*b390*/  BSYNC B1 ;  /* 0x0000000000017941 */ /* 0x000fea0003800000 */
.L_x_255:
        /* <DEDUP_REMOVED lines=13> */
.L_x_258:
[----:B------:R-:W-:Y:S05]  /*b470*/  BSYNC B1 ;  /* 0x0000000000017941 */ /* 0x000fea0003800000 */
.L_x_257:
        /* <DEDUP_REMOVED lines=13> */
.L_x_260:
[----:B------:R-:W-:Y:S05]  /*b550*/  BSYNC B1 ;  /* 0x0000000000017941 */ /* 0x000fea0003800000 */
.L_x_259:
        /* <DEDUP_REMOVED lines=13> */
.L_x_262:
[----:B------:R-:W-:Y:S05]  /*b630*/  BSYNC B1 ;  /* 0x0000000000017941 */ /* 0x000fea0003800000 */
.L_x_261:
        /* <DEDUP_REMOVED lines=13> */
.L_x_264:
[----:B------:R-:W-:Y:S05]  /*b710*/  BSYNC B1 ;  /* 0x0000000000017941 */ /* 0x000fea0003800000 */
.L_x_263:
        /* <DEDUP_REMOVED lines=13> */
.L_x_266:
[----:B------:R-:W-:Y:S05]  /*b7f0*/  BSYNC B1 ;  /* 0x0000000000017941 */ /* 0x000fea0003800000 */
.L_x_265:
        /* <DEDUP_REMOVED lines=13> */
.L_x_268:
[----:B------:R-:W-:Y:S05]  /*b8d0*/  BSYNC B1 ;  /* 0x0000000000017941 */ /* 0x000fea0003800000 */
.L_x_267:
        /* <DEDUP_REMOVED lines=13> */
.L_x_270:
[----:B------:R-:W-:Y:S05]  /*b9b0*/  BSYNC B1 ;  /* 0x0000000000017941 */ /* 0x000fea0003800000 */
.L_x_269:
        /* <DEDUP_REMOVED lines=13> */
.L_x_272:
[----:B------:R-:W-:Y:S05]  /*ba90*/  BSYNC B1 ;  /* 0x0000000000017941 */ /* 0x000fea0003800000 */
.L_x_271:
        /* <DEDUP_REMOVED lines=13> */
.L_x_274:
[----:B------:R-:W-:Y:S05]  /*bb70*/  BSYNC B1 ;  /* 0x0000000000017941 */ /* 0x000fea0003800000 */
.L_x_273:
        /* <DEDUP_REMOVED lines=13> */
.L_x_276:
[----:B------:R-:W-:Y:S05]  /*bc50*/  BSYNC B1 ;  /* 0x0000000000017941 */ /* 0x000fea0003800000 */
.L_x_275:
        /* <DEDUP_REMOVED lines=13> */
.L_x_278:
[----:B------:R-:W-:Y:S05]  /*bd30*/  BSYNC B1 ;  /* 0x0000000000017941 */ /* 0x000fea0003800000 */
.L_x_277:
        /* <DEDUP_REMOVED lines=13> */
.L_x_280:
[----:B------:R-:W-:Y:S05]  /*be10*/  BSYNC B1 ;  /* 0x0000000000017941 */ /* 0x000fea0003800000 */
.L_x_279:
        /* <DEDUP_REMOVED lines=13> */
.L_x_282:
[----:B------:R-:W-:Y:S05]  /*bef0*/  BSYNC B1 ;  /* 0x0000000000017941 */ /* 0x000fea0003800000 */
.L_x_281:
        /* <DEDUP_REMOVED lines=13> */
.L_x_284:
[----:B------:R-:W-:Y:S05]  /*bfd0*/  BSYNC B1 ;  /* 0x0000000000017941 */ /* 0x000fea0003800000 */
.L_x_283:
        /* <DEDUP_REMOVED lines=13> */
.L_x_286:
[----:B------:R-:W-:Y:S05]  /*c0b0*/  BSYNC B1 ;  /* 0x0000000000017941 */ /* 0x000fea0003800000 */
.L_x_285:
        /* <DEDUP_REMOVED lines=13> */
.L_x_288:
[----:B------:R-:W-:Y:S05]  /*c190*/  BSYNC B1 ;  /* 0x0000000000017941 */ /* 0x000fea0003800000 */
.L_x_287:
[----:B------:R-:W-:Y:S05]  /*c1a0*/  @P1 BRA `(.L_x_289) ;  /* 0x0000002000ac1947 */ /* 0x000fea0003800000 */
[----:B------:R-:W2:Y:S01]  /*c1b0*/  LDL.LU R2, [R1+0x74] ;  /* 0x0000740001027983 */ /* 0x000ea20000300800 */
[----:B-----5:R-:W-:-:S04]  /*c1c0*/  LOP3.LUT R0, R0, 0xff, RZ, 0xc0, !PT ;  /* 0x000000ff00007812 */ /* 0x020fc800078ec0ff */
[----:B------:R-:W-:-:S05]  /*c1d0*/  F2FP.F16.E4M3.UNPACK_B R0, R0 ;  /* 0x00000000ff00723e */ /* 0x000fca00020006ff */
[----:B------:R-:W-:-:S05]  /*c1e0*/  HADD2.F32 R0, -RZ, R0.H0_H0 ;  /* 0x20000000ff007230 */ /* 0x000fca0000004100 */
[----:B------:R-:W-:-:S04]  /*c1f0*/  FMUL R0, R0, UR21 ;  /* 0x0000001500007c20 */ /* 0x000fc80008400000 */
[----:B--2---:R-:W-:-:S05]  /*c200*/  FFMA R0, R2, UR20, R0 ;  /* 0x0000001402007c23 */ /* 0x004fca0008000000 */
[----:B0-----:R-:W-:-:S05]  /*c210*/  F2FP.SATFINITE.E4M3.F32.PACK_AB_MERGE_C R3, RZ, R0, RZ ;  /* 0x00000000ff03723e */ /* 0x001fca00048070ff */
[----:B------:R0:W-:Y:S01]  /*c220*/  STG.E.U8 desc[UR14][R30.64+0x79], R3 ;  /* 0x000079031e007986 */ /* 0x0001e2000c10110e */
[----:B------:R-:W-:Y:S05]  /*c230*/  BRA `(.L_x_289) ;  /* 0x0000002000887947 */ /* 0x000fea0003800000 */
.L_x_32:
[C---:B------:R-:W-:Y:S01]  /*c240*/  ISETP.GE.AND P3, PT, R42.reuse, 0x1, PT ;  /* 0x000000012a00780c */ /* 0x040fe20003f66270 */
[----:B------:R-:W2:Y:S01]  /*c250*/  LDL.LU R227, [R1+0x10] ;  /* 0x0000100001e37983 */ /* 0x000ea20000300800 */
[----:B------:R-:W-:Y:S01]  /*c260*/  ISETP.GE.AND P2, PT, R42, 0x9, PT ;  /* 0x000000092a00780c */ /* 0x000fe20003f46270 */
[----:B------:R-:W-:Y:S01]  /*c270*/  FMUL R225, R225, UR20 ;  /* 0x00000014e1e17c20 */ /* 0x000fe20008400000 */
[C---:B------:R-:W-:Y:S01]  /*c280*/  ISETP.LT.OR P0, PT, R41.reuse, 0x1, !P3 ;  /* 0x000000012900780c */ /* 0x040fe20005f01670 */
[----:B------:R-:W-:Y:S01]  /*c290*/  FMUL R226, R226, UR20 ;  /* 0x00000014e2e27c20 */ /* 0x000fe20008400000 */
[----:B------:R-:W-:Y:S01]  /*c2a0*/  ISETP.LT.OR P1, PT, R41, 0x2, !P3 ;  /* 0x000000022900780c */ /* 0x000fe20005f21670 */
[----:B------:R-:W-:Y:S01]  /*c2b0*/  FMUL R223, R223, UR20 ;  /* 0x00000014dfdf7c20 */ /* 0x000fe20008400000 */
[----:B------:R-:W-:Y:S01]  /*c2c0*/  ISETP.LT.OR P6, PT, R41, 0x2, !P2 ;  /* 0x000000022900780c */ /* 0x000fe200057c1670 */
[----:B------:R-:W-:Y:S01]  /*c2d0*/  FMUL R224, R224, UR20 ;  /* 0x00000014e0e07c20 */ /* 0x000fe20008400000 */
[----:B------:R-:W-:-:S02]  /*c2e0*/  F2FP.SATFINITE.E4M3.F32.PACK_AB_MERGE_C R33, RZ, R226, RZ ;  /* 0x000000e2ff21723e */ /* 0x000fc400048070ff */
[----:B------:R-:W-:Y:S01]  /*c2f0*/  F2FP.SATFINITE.E4M3.F32.PACK_AB_MERGE_C R225, RZ, R225, RZ ;  /* 0x000000e1ffe1723e */ /* 0x000fe200048070ff */
[----:B------:R-:W-:Y:S01]  /*c300*/  FMUL R222, R222, UR20 ;  /* 0x00000014dede7c20 */ /* 0x000fe20008400000 */
[----:B------:R-:W-:Y:S01]  /*c310*/  ISETP.LT.OR P5, PT, R41, 0x1, !P2 ;  /* 0x000000012900780c */ /* 0x000fe200057a1670 */
[----:B------:R-:W-:Y:S01]  /*c320*/  FMUL R221, R221, UR20 ;  /* 0x00000014dddd7c20 */ /* 0x000fe20008400000 */
[----:B------:R-:W-:Y:S01]  /*c330*/  F2FP.SATFINITE.E4M3.F32.PACK_AB_MERGE_C R223, RZ, R223, RZ ;  /* 0x000000dfffdf723e */ /* 0x000fe200048070ff */
[----:B------:R0:W-:Y:S01]  /*c340*/  @!P0 STG.E.U8 desc[UR14][R24.64], R33 ;  /* 0x0000002118008986 */ /* 0x0001e2000c10110e */
[----:B------:R-:W-:-:S03]  /*c350*/  ISETP.LT.OR P0, PT, R41, 0x9, !P3 ;  /* 0x000000092900780c */ /* 0x000fc60005f01670 */
[----:B------:R-:W-:Y:S01]  /*c360*/  @!P1 STG.E.U8 desc[UR14][R24.64+0x1], R225 ;  /* 0x000001e118009986 */ /* 0x000fe2000c10110e */
[----:B------:R-:W-:-:S03]  /*c370*/  ISETP.LT.OR P1, PT, R41, 0xa, !P3 ;  /* 0x0000000a2900780c */ /* 0x000fc60005f21670 */
[----:B------:R-:W-:Y:S01]  /*c380*/  @!P6 STG.E.U8 desc[UR14][R26.64+0x1], R223 ;  /* 0x000001df1a00e986 */ /* 0x000fe2000c10110e */
[----:B------:R-:W-:Y:S01]  /*c390*/  ISETP.LT.OR P6, PT, R41, 0xa, !P2 ;  /* 0x0000000a2900780c */ /* 0x000fe200057c1670 */
[----:B------:R-:W-:Y:S01]  /*c3a0*/  FMUL R219, R219, UR20 ;  /* 0x00000014dbdb7c20 */ /* 0x000fe20008400000 */
[----:B------:R-:W-:Y:S01]  /*c3b0*/  F2FP.SATFINITE.E4M3.F32.PACK_AB_MERGE_C R35, RZ, R224, RZ ;  /* 0x000000e0ff23723e */ /* 0x000fe200048070ff */
[----:B------:R-:W-:Y:S01]  /*c3c0*/  FMUL R220, R220, UR20 ;  /* 0x00000014dcdc7c20 */ /* 0x000fe20008400000 */
[----:B0-----:R-:W-:Y:S01]  /*c3d0*/  F2FP.SATFINITE.E4M3.F32.PACK_AB_MERGE_C R33, RZ, R222, RZ ;  /* 0x000000deff21723e */ /* 0x001fe200048070ff */
[----:B------:R-:W-:Y:S01]  /*c3e0*/  FMUL R218, R218, UR20 ;  /* 0x00000014dada7c20 */ /* 0x000fe20008400000 */
[----:B------:R-:W-:Y:S01]  /*c3f0*/  F2FP.SATFINITE.E4M3.F32.PACK_AB_MERGE_C R221, RZ, R221, RZ ;  /* 0x000000ddffdd723e */ /* 0x000fe200048070ff */
[----:B------:R0:W-:Y:S01]  /*c400*/  @!P5 STG.E.U8 desc[UR14][R26.64], R35 ;  /* 0x000000231a00d986 */ /* 0x0001e2000c10110e */
[C---:B------:R-:W-:Y:S02]  /*c410*/  ISETP.LT.OR P5, PT, R41.reuse, 0x9, !P2 ;  /* 0x000000092900780c */ /* 0x040fe400057a1670 */
        /* <DEDUP_REMOVED lines=8> */
[----:B0-----:R-:W-:Y:S01]  /*c4a0*/  F2FP.SATFINITE.E4M3.F32.PACK_AB_MERGE_C R35, RZ, R220, RZ ;  /* 0x000000dcff23723e */ /* 0x001fe200048070ff */
[----:B------:R-:W-:Y:S01]  /*c4b0*/  FMUL R215, R215, UR20 ;  /* 0x00000014d7d77c20 */ /* 0x000fe20008400000 */
[----:B------:R-:W4:Y:S01]  /*c4c0*/  LDL.LU R226, [R1+0xc] ;  /* 0x00000c0001e27983 */ /* 0x000f220000300800 */
[----:B---3--:R-:W-:Y:S02]  /*c4d0*/  F2FP.SATFINITE.E4M3.F32.PACK_AB_MERGE_C R33, RZ, R218, RZ ;  /* 0x000000daff21723e */ /* 0x008fe400048070ff */
[----:B------:R-:W-:Y:S01]  /*c4e0*/  F2FP.SATFINITE.E4M3.F32.PACK_AB_MERGE_C R217, RZ, R217, RZ ;  /* 0x000000d9ffd9723e */ /* 0x000fe200048070ff */
[----:B------:R0:W-:Y:S01]  /*c4f0*/  @!P5 STG.E.U8 desc[UR14][R26.64+0x8], R35 ;  /* 0x000008231a00d986 */ /* 0x0001e2000c10110e */
[----:B------:R-:W-:-:S02]  /*c500*/  ISETP.LT.OR P5, PT, R41, 0x11, !P2 ;  /* 0x000000112900780c */ /* 0x000fc400057a1670 */
[----:B------:R-:W-:Y:S01]  /*c510*/  F2FP.SATFINITE.E4M3.F32.PACK_AB_MERGE_C R215, RZ, R215, RZ ;  /* 0x000000d7ffd7723e */ /* 0x000fe200048070ff */
[----:B------:R-:W3:Y:S01]  /*c520*/  LDL.LU R224, [R1+0x8] ;  /* 0x0000080001e07983 */ /* 0x000ee20000300800 */
[----:B------:R-:W-:-:S03]  /*c530*/  FMUL R216, R216, UR20 ;  /* 0x00000014d8d87c20 */ /* 0x000fc60008400000 */
[----:B------:R-:W4:Y:S04]  /*c540*/  LDL.LU R225, [R1+0x4] ;  /* 0x0000040001e17983 */ /* 0x000f280000300800 */
[----:B------:R-:W3:Y:S01]  /*c550*/  LDL.LU R223, [R1] ;  /* 0x0000000001df7983 */ /* 0x000ee20000300800 */
[----:B0-----:R-:W-:Y:S01]  /*c560*/  F2FP.SATFINITE.E4M3.F32.PACK_AB_MERGE_C R35, RZ, R216, RZ ;  /* 0x000000d8ff23723e */ /* 0x001fe200048070ff */
[----:B------:R-:W-:Y:S01]  /*c570*/  FMUL R214, R214, UR20 ;  /* 0x00000014d6d67c20 */ /* 0x000fe20008400000 */
[----:B------:R-:W-:Y:S01]  /*c580*/  FMUL R213, R213, UR20 ;  /* 0x00000014d5d57c20 */ /* 0x000fe20008400000 */
[----:B------:R0:W-:Y:S01]  /*c590*/  @!P0 STG.E.U8 desc[UR14][R24.64+0x10], R33 ;  /* 0x0000102118008986 */ /* 0x0001e2000c10110e */
[----:B------:R-:W-:Y:S01]  /*c5a0*/  ISETP.LT.OR P0, PT, R41, 0x19, !P3 ;  /* 0x000000192900780c */ /* 0x000fe20005f01670 */
[----:B------:R-:W-:Y:S01]  /*c5b0*/  FMUL R211, R211, UR20 ;  /* 0x00000014d3d37c20 */ /* 0x000fe20008400000 */
[----:B------:R-:W-:Y:S01]  /*c5c0*/  FMUL R212, R212, UR20 ;  /* 0x00000014d4d47c20 */ /* 0x000fe20008400000 */
[----:B------:R-:W-:Y:S01]  /*c5d0*/  @!P1 STG.E.U8 desc[UR14][R24.64+0x11], R217 ;  /* 0x000011d918009986 */ /* 0x000fe2000c10110e */
[C---:B------:R-:W-:Y:S01]  /*c5e0*/  ISETP.LT.OR P1, PT, R41.reuse, 0x1a, !P3 ;  /* 0x0000001a2900780c */ /* 0x040fe20005f21670 */
[----:B------:R-:W-:Y:S01]  /*c5f0*/  FMUL R210, R210, UR20 ;  /* 0x00000014d2d27c20 */ /* 0x000fe20008400000 */
[----:B------:R-:W-:Y:S01]  /*c600*/  F2FP.SATFINITE.E4M3.F32.PACK_AB_MERGE_C R213, RZ, R213, RZ ;  /* 0x000000d5ffd5723e */ /* 0x000fe200048070ff */
[----:B------:R-:W-:Y:S01]  /*c610*/  @!P6 STG.E.U8 desc[UR14][R26.64+0x11], R215 ;  /* 0x000011d71a00e986 */ /* 0x000fe2000c10110e */
[----:B------:R-:W-:Y:S01]  /*c620*/  ISETP.LT.OR P6, PT, R41, 0x1a, !P2 ;  /* 0x0000001a2900780c */ /* 0x000fe200057c1670 */
[----:B------:R-:W-:Y:S01]  /*c630*/  FMUL R209, R209, UR20 ;  /* 0x00000014d1d17c20 */ /* 0x000fe20008400000 */
[----:B------:R-:W-:Y:S01]  /*c640*/  F2FP.SATFINITE.E4M3.F32.PACK_AB_MERGE_C R211, RZ, R211, RZ ;  /* 0x000000d3ffd3723e */ /* 0x000fe200048070ff */
[----:B------:R1:W-:Y:S01]  /*c650*/  @!P5 STG.E.U8 desc[UR14][R26.64+0x10], R35 ;  /* 0x000010231a00d986 */ /* 0x0003e2000c10110e */
[----:B0-----:R-:W-:Y:S01]  /*c660*/  F2FP.SATFINITE.E4M3.F32.PACK_AB_MERGE_C R33, RZ, R214, RZ ;  /* 0x000000d6ff21723e */ /* 0x001fe200048070ff */
[----:B------:R-:W-:Y:S01]  /*c670*/  FMUL R207, R207, UR20 ;  /* 0x00000014cfcf7c20 */ /* 0x000fe20008400000 */
[C---:B------:R-:W-:Y:S01]  /*c680*/  ISETP.LT.OR P5, PT, R41.reuse, 0x19, !P2 ;  /* 0x000000192900780c */ /* 0x040fe200057a1670 */
[----:B------:R-:W-:Y:S01]  /*c690*/  FMUL R208, R208, UR20 ;  /* 0x00000014d0d07c20 */ /* 0x000fe20008400000 */
[----:B------:R-:W-:Y:S01]  /*c6a0*/  F2FP.SATFINITE.E4M3.F32.PACK_AB_MERGE_C R209, RZ, R209, RZ ;  /* 0x000000d1ffd1723e */ /* 0x000fe200048070ff */
[----:B------:R0:W-:Y:S01]  /*c6b0*/  @!P0 STG.E.U8 desc[UR14][R24.64+0x18], R33 ;  /* 0x0000182118008986 */ /* 0x0001e2000c10110e */
[C---:B------:R-:W-:Y:S01]  /*c6c0*/  ISETP.LT.OR P0, PT, R41.reuse, 0x21, !P3 ;  /* 0x000000212900780c */ /* 0x040fe20005f01670 */
[----:B------:R-:W-:Y:S01]  /*c6d0*/  FMUL R206, R206, UR20 ;  /* 0x00000014cece7c20 */ /* 0x000fe20008400000 */
[----:B------:R-:W-:Y:S01]  /*c6e0*/  F2FP.SATFINITE.E4M3.F32.PACK_AB_MERGE_C R207, RZ, R207, RZ ;  /* 0x000000cfffcf723e */ /* 0x000fe200048070ff */
[----:B------:R-:W-:Y:S01]  /*c6f0*/  @!P1 STG.E.U8 desc[UR14][R24.64+0x19], R213 ;  /* 0x000019d518009986 */ /* 0x000fe2000c10110e */
[----:B------:R-:W-:Y:S01]  /*c700*/  ISETP.LT.OR P1, PT, R41, 0x22, !P3 ;  /* 0x000000222900780c */ /* 0x000fe20005f21670 */
[----:B------:R-:W-:Y:S01]  /*c710*/  FMUL R205, R205, UR20 ;  /* 0x00000014cdcd7c20 */ /* 0x000fe20008400000 */
[----:B-1----:R-:W-:Y:S01]  /*c720*/  F2FP.SATFINITE.E4M3.F32.PACK_AB_MERGE_C R35, RZ, R212, RZ ;  /* 0x000000d4ff23723e */ /* 0x002fe200048070ff */
        /* <DEDUP_REMOVED lines=11> */
[----:B------:R-:W-:Y:S01]  /*c7e0*/  ISETP.LT.OR P0, PT, R41, 0x29, !P3 ;  /* 0x000000292900780c */ /* 0x000fe20005f01670 */
[----:B------:R-:W-:Y:S01]  /*c7f0*/  FMUL R201, R201, UR20 ;  /* 0x00000014c9c97c20 */ /* 0x000fe20008400000 */
[----:B------:R-:W-:Y:S01]  /*c800*/  FMUL R199, R199, UR20 ;  /* 0x00000014c7c77c20 */ /* 0x000fe20008400000 */
[----:B------:R-:W-:Y:S01]  /*c810*/  @!P1 STG.E.U8 desc[UR14][R24.64+0x21], R209 ;  /* 0x000021d118009986 */ /* 0x000fe2000c10110e */
[C---:B------:R-:W-:Y:S01]  /*c820*/  ISETP.LT.OR P1, PT, R41.reuse, 0x2a, !P3 ;  /* 0x0000002a2900780c */ /* 0x040fe20005f21670 */
        /* <DEDUP_REMOVED lines=9> */
[----:B------:R-:W-:Y:S01]  /*c8c0*/  ISETP.LT.OR P5, PT, R41, 0x29, !P2 ;  /* 0x000000292900780c */ /* 0x000fe200057a1670 */
[----:B------:R-:W-:Y:S01]  /*c8d0*/  FMUL R195, R195, UR20 ;  /* 0x00000014c3c37c20 */ /* 0x000fe20008400000 */
[----:B------:R-:W-:Y:S01]  /*c8e0*/  F2FP.SATFINITE.E4M3.F32.PACK_AB_MERGE_C R199, RZ, R199, RZ ;  /* 0x000000c7ffc7723e */ /* 0x000fe200048070ff */
[----:B------:R0:W-:Y:S01]  /*c8f0*/  @!P0 STG.E.U8 desc[UR14][R24.64+0x28], R33 ;  /* 0x0000282118008986 */ /* 0x0001e2000c10110e */
[C---:B------:R-:W-:Y:S01]  /*c900*/  ISETP.LT.OR P0, PT, R41.reuse, 0x31, !P3 ;  /* 0x000000312900780c */ /* 0x040fe20005f01670 */
[----:B------:R-:W-:Y:S01]  /*c910*/  FMUL R196, R196, UR20 ;  /* 0x00000014c4c47c20 */ /* 0x000fe20008400000 */
[----:B------:R-:W-:Y:S01]  /*c920*/  F2FP.SATFINITE.E4M3.F32.PACK_AB_MERGE_C R197, RZ, R197, RZ ;  /* 0x000000c5ffc5723e */ /* 0x000fe200048070ff */
        /* <DEDUP_REMOVED lines=59> */
[C---:B------:R-:W-:Y:S01]  /*cce0*/  ISETP.LT.OR P6, PT, R41.reuse, 0x4a, !P2 ;  /* 0x0000004a2900780c */ /* 0x040fe200057c1670 */
        /* <DEDUP_REMOVED lines=57> */
[----:B------:R-:W-:Y:S01]  /*d080*/  ISETP.LT.OR P5, PT, R41, 0x61, !P3 ;  /* 0x000000612900780c */ /* 0x000fe20005fa1670 */
[----:B------:R-:W-:Y:S01]  /*d090*/  FMUL R161, R161, UR20 ;  /* 0x00000014a1a17c20 */ /* 0x000fe20008400000 */
[----:B0-----:R-:W-:Y:S01]  /*d0a0*/  F2FP.SATFINITE.E4M3.F32.PACK_AB_MERGE_C R33, RZ, R178, RZ ;  /* 0x000000b2ff21723e */ /* 0x001fe200048070ff */
[----:B------:R-:W-:Y:S01]  /*d0b0*/  FMUL R160, R160, UR20 ;  /* 0x00000014a0a07c20 */ /* 0x000fe20008400000 */
[----:B------:R-:W-:Y:S01]  /*d0c0*/  FMUL R159, R159, UR20 ;  /* 0x000000149f9f7c20 */ /* 0x000fe20008400000 */
[----:B------:R-:W-:Y:S01]  /*d0d0*/  FMUL R157, R157, UR20 ;  /* 0x000000149d9d7c20 */ /* 0x000fe20008400000 */
[----:B------:R-:W-:Y:S01]  /*d0e0*/  F2FP.SATFINITE.E4M3.F32.PACK_AB_MERGE_C R161, RZ, R161, RZ ;  /* 0x000000a1ffa1723e */ /* 0x000fe200048070ff */
[----:B------:R-:W-:Y:S01]  /*d0f0*/  FMUL R158, R158, UR20 ;  /* 0x000000149e9e7c20 */ /* 0x000fe20008400000 */
[----:B------:R-:W-:Y:S01]  /*d100*/  FMUL R156, R156, UR20 ;  /* 0x000000149c9c7c20 */ /* 0x000fe20008400000 */
[----:B------:R-:W-:Y:S01]  /*d110*/  @!P6 STG.E.U8 desc[UR14][R24.64+0x61], R177 ;  /* 0x000061b11800e986 */ /* 0x000fe2000c10110e */
[----:B------:R-:W-:Y:S01]  /*d120*/  ISETP.LT.OR P6, PT, R41, 0x69, !P3 ;  /* 0x000000692900780c */ /* 0x000fe20005fc1670 */
[----:B------:R-:W-:Y:S01]  /*d130*/  FMUL R155, R155, UR20 ;  /* 0x000000149b9b7c20 */ /* 0x000fe20008400000 */
[----:B-1----:R-:W-:Y:S01]  /*d140*/  F2FP.SATFINITE.E4M3.F32.PACK_AB_MERGE_C R35, RZ, R176, RZ ;  /* 0x000000b0ff23723e */ /* 0x002fe200048070ff */
[----:B------:R0:W-:Y:S01]  /*d150*/  @!P5 STG.E.U8 desc[UR14][R24.64+0x60], R33 ;  /* 0x000060211800d986 */ /* 0x0001e2000c10110e */
        /* <DEDUP_REMOVED lines=16> */
[----:B-1----:R-:W-:Y:S01]  /*d260*/  F2FP.SATFINITE.E4M3.F32.PACK_AB_MERGE_C R35, RZ, R170, RZ ;  /* 0x000000aaff23723e */ /* 0x002fe200048070ff */
[----:B------:R-:W-:Y:S01]  /*d270*/  @!P0 STG.E.U8 desc[UR14][R24.64+0x69], R173 ;  /* 0x000069ad18008986 */ /* 0x000fe2000c10110e */
        /* <DEDUP_REMOVED lines=12> */
[----:B------:R-:W-:Y:S01]  /*d340*/  ISETP.LT.OR P6, PT, R41, 0x79, !P3 ;  /* 0x000000792900780c */ /* 0x000fe20005fc1670 */
[----:B------:R-:W-:Y:S01]  /*d350*/  FMUL R17, R17, UR20 ;  /* 0x0000001411117c20 */ /* 0x000fe20008400000 */
[----:B------:R-:W-:Y:S01]  /*d360*/  ISETP.LT.OR P3, PT, R41, 0x7a, !P3 ;  /* 0x0000007a2900780c */ /* 0x000fe20005f61670 */
[----:B------:R-:W-:Y:S01]  /*d370*/  @!P0 STG.E.U8 desc[UR14][R24.64+0x71], R169 ;  /* 0x000071a918008986 */ /* 0x000fe2000c10110e */
[----:B0-----:R-:W-:Y:S01]  /*d380*/  F2FP.SATFINITE.E4M3.F32.PACK_AB_MERGE_C R33, RZ, R168, RZ ;  /* 0x000000a8ff21723e */ /* 0x001fe200048070ff */
[----:B------:R-:W-:Y:S01]  /*d390*/  FMUL R18, R18, UR20 ;  /* 0x0000001412127c20 */ /* 0x000fe20008400000 */
[----:B------:R-:W-:Y:S01]  /*d3a0*/  ISETP.GE.AND P0, PT, R42, 0x89, PT ;  /* 0x000000892a00780c */ /* 0x000fe20003f06270 */
[----:B------:R-:W-:Y:S01]  /*d3b0*/  FMUL R16, R16, UR20 ;  /* 0x0000001410107c20 */ /* 0x000fe20008400000 */
[----:B------:R-:W-:Y:S01]  /*d3c0*/  F2FP.SATFINITE.E4M3.F32.PACK_AB_MERGE_C R21, RZ, R21, RZ ;  /* 0x00000015ff15723e */ /* 0x000fe200048070ff */
[----:B------:R0:W-:Y:S01]  /*d3d0*/  @!P1 STG.E.U8 desc[UR14][R26.64+0x70], R33 ;  /* 0x000070211a009986 */ /* 0x0001e2000c10110e */
[----:B------:R-:W-:Y:S01]  /*d3e0*/  ISETP.GE.AND P1, PT, R42, 0x81, PT ;  /* 0x000000812a00780c */ /* 0x000fe20003f26270 */
[----:B------:R-:W-:Y:S01]  /*d3f0*/  FMUL R15, R15, UR20 ;  /* 0x000000140f0f7c20 */ /* 0x000fe20008400000 */
[----:B-1----:R-:W-:Y:S01]  /*d400*/  F2FP.SATFINITE.E4M3.F32.PACK_AB_MERGE_C R35, RZ, R166, RZ ;  /* 0x000000a6ff23723e */ /* 0x002fe200048070ff */
[----:B------:R-:W-:Y:S01]  /*d410*/  @!P5 STG.E.U8 desc[UR14][R26.64+0x71], R167 ;  /* 0x000071a71a00d986 */ /* 0x000fe2000c10110e */
[----:B------:R-:W-:Y:S01]  /*d420*/  ISETP.LT.OR P5, PT, R41, 0x79, !P2 ;  /* 0x000000792900780c */ /* 0x000fe200057a1670 */
[----:B------:R-:W-:Y:S01]  /*d430*/  FMUL R13, R13, UR20 ;  /* 0x000000140d0d7c20 */ /* 0x000fe20008400000 */
[C---:B------:R-:W-:Y:S01]  /*d440*/  ISETP.LT.OR P2, PT, R41.reuse, 0x7a, !P2 ;  /* 0x0000007a2900780c */ /* 0x040fe20005741670 */
        /* <DEDUP_REMOVED lines=9> */
[----:B------:R-:W-:Y:S01]  /*d4e0*/  F2FP.SATFINITE.E4M3.F32.PACK_AB_MERGE_C R17, RZ, R17, RZ ;  /* 0x00000011ff11723e */ /* 0x000fe200048070ff */
[----:B------:R-:W-:Y:S01]  /*d4f0*/  @!P5 STG.E.U8 desc[UR14][R26.64+0x78], R37 ;  /* 0x000078251a00d986 */ /* 0x000fe2000c10110e */
[----:B------:R-:W-:Y:S01]  /*d500*/  ISETP.LT.OR P5, PT, R41, 0x1, !P0 ;  /* 0x000000012900780c */ /* 0x000fe200047a1670 */
[----:B------:R-:W-:Y:S01]  /*d510*/  FMUL R9, R9, UR20 ;  /* 0x0000001409097c20 */ /* 0x000fe20008400000 */
[----:B------:R-:W-:Y:S01]  /*d520*/  F2FP.SATFINITE.E4M3.F32.PACK_AB_MERGE_C R15, RZ, R15, RZ ;  /* 0x0000000fff0f723e */ /* 0x000fe200048070ff */
[----:B------:R0:W-:Y:S01]  /*d530*/  @!P2 STG.E.U8 desc[UR14][R26.64+0x79], R163 ;  /* 0x000079a31a00a986 */ /* 0x0001e2000c10110e */
[C---:B------:R-:W-:Y:S01]  /*d540*/  ISETP.LT.OR P2, PT, R41.reuse, 0xa, !P1 ;  /* 0x0000000a2900780c */ /* 0x040fe20004f41670 */
        /* <DEDUP_REMOVED lines=9> */
[----:B------:R-:W-:Y:S01]  /*d5e0*/  F2FP.SATFINITE.E4M3.F32.PACK_AB_MERGE_C R11, RZ, R11, RZ ;  /* 0x0000000bff0b723e */ /* 0x000fe200048070ff */
[----:B------:R2:W-:Y:S01]  /*d5f0*/  @!P5 STG.E.U8 desc[UR14][R30.64], R33 ;  /* 0x000000211e00d986 */ /* 0x0005e2000c10110e */
[----:B------:R-:W-:Y:S01]  /*d600*/  ISETP.LT.OR P5, PT, R41, 0x9, !P0 ;  /* 0x000000092900780c */ /* 0x000fe200047a1670 */
[----:B------:R-:W-:Y:S01]  /*d610*/  FMUL R5, R5, UR20 ;  /* 0x0000001405057c20 */ /* 0x000fe20008400000 */
[----:B0-----:R-:W-:Y:S01]  /*d620*/  F2FP.SATFINITE.E4M3.F32.PACK_AB_MERGE_C R27, RZ, R156, RZ ;  /* 0x0000009cff1b723e */ /* 0x001fe200048070ff */
[----:B-----5:R-:W-:Y:S01]  /*d630*/  FMUL R0, R0, UR20 ;  /* 0x0000001400007c20 */ /* 0x020fe20008400000 */
[----:B------:R-:W-:Y:S01]  /*d640*/  F2FP.SATFINITE.E4M3.F32.PACK_AB_MERGE_C R9, RZ, R9, RZ ;  /* 0x00000009ff09723e */ /* 0x000fe200048070ff */
[----:B------:R-:W-:Y:S01]  /*d650*/  FMUL R6, R6, UR20 ;  /* 0x0000001406067c20 */ /* 0x000fe20008400000 */
[----:B------:R-:W-:Y:S01]  /*d660*/  F2FP.SATFINITE.E4M3.F32.PACK_AB_MERGE_C R7, RZ, R7, RZ ;  /* 0x00000007ff07723e */ /* 0x000fe200048070ff */
[----:B------:R-:W4:Y:S01]  /*d670*/  LDL.LU R221, [R1+0x14] ;  /* 0x0000140001dd7983 */ /* 0x000f220000300800 */
[----:B-1----:R-:W-:Y:S01]  /*d680*/  F2FP.SATFINITE.E4M3.F32.PACK_AB_MERGE_C R25, RZ, R158, RZ ;  /* 0x0000009eff19723e */ /* 0x002fe200048070ff */
[----:B------:R-:W-:Y:S01]  /*d690*/  FMUL R2, R2, UR20 ;  /* 0x0000001402027c20 */ /* 0x000fe20008400000 */
[----:B------:R-:W-:Y:S01]  /*d6a0*/  F2FP.SATFINITE.E4M3.F32.PACK_AB_MERGE_C R5, RZ, R5, RZ ;  /* 0x00000005ff05723e */ /* 0x000fe200048070ff */
[----:B------:R-:W-:Y:S01]  /*d6b0*/  @!P6 STG.E.U8 desc[UR14][R30.64+0x1], R159 ;  /* 0x0000019f1e00e986 */ /* 0x000fe2000c10110e */
[----:B------:R-:W-:Y:S01]  /*d6c0*/  ISETP.LT.OR P6, PT, R41, 0xa, !P0 ;  /* 0x0000000a2900780c */ /* 0x000fe200047c1670 */
[----:B------:R-:W-:Y:S01]  /*d6d0*/  FMUL R3, R3, UR20 ;  /* 0x0000001403037c20 */ /* 0x000fe20008400000 */
[----:B--2---:R-:W-:Y:S01]  /*d6e0*/  F2FP.SATFINITE.E4M3.F32.PACK_AB_MERGE_C R33, RZ, R152, RZ ;  /* 0x00000098ff21723e */ /* 0x004fe200048070ff */
[----:B------:R-:W-:Y:S01]  /*d6f0*/  @!P2 STG.E.U8 desc[UR14][R28.64+0x9], R157 ;  /* 0x0000099d1c00a986 */ /* 0x000fe2000c10110e */
[----:B------:R-:W-:Y:S01]  /*d700*/  ISETP.LT.OR P2, PT, R41, 0x12, !P1 ;  /* 0x000000122900780c */ /* 0x000fe20004f41670 */
[----:B------:R-:W-:-:S02]  /*d710*/  FMUL R4, R4, UR20 ;  /* 0x0000001404047c20 */ /* 0x000fc40008400000 */
[----:B------:R0:W-:Y:S01]  /*d720*/  @!P3 STG.E.U8 desc[UR14][R28.64+0x8], R25 ;  /* 0x000008191c00b986 */ /* 0x0001e2000c10110e */
[----:B------:R-:W-:-:S03]  /*d730*/  ISETP.LT.OR P3, PT, R41, 0x11, !P1 ;  /* 0x000000112900780c */ /* 0x000fc60004f61670 */
[----:B------:R1:W-:Y:S01]  /*d740*/  @!P5 STG.E.U8 desc[UR14][R30.64+0x8], R27 ;  /* 0x0000081b1e00d986 */ /* 0x0003e2000c10110e */
[----:B------:R-:W-:-:S03]  /*d750*/  ISETP.LT.OR P5, PT, R41, 0x11, !P0 ;  /* 0x000000112900780c */ /* 0x000fc600047a1670 */
[----:B------:R-:W-:Y:S01]  /*d760*/  @!P6 STG.E.U8 desc[UR14][R30.64+0x9], R155 ;  /* 0x0000099b1e00e986 */ /* 0x000fe2000c10110e */
[----:B------:R-:W-:-:S03]  /*d770*/  ISETP.LT.OR P6, PT, R41, 0x12, !P0 ;  /* 0x000000122900780c */ /* 0x000fc600047c1670 */
[----:B------:R-:W-:Y:S01]  /*d780*/  @!P2 STG.E.U8 desc[UR14][R28.64+0x11], R153 ;  /* 0x000011991c00a986 */ /* 0x000fe2000c10110e */
[----:B------:R-:W-:Y:S02]  /*d790*/  ISETP.LT.OR P2, PT, R41, 0x1a, !P1 ;  /* 0x0000001a2900780c */ /* 0x000fe40004f41670 */
[----:B0-----:R-:W-:Y:S01]  /*d7a0*/  F2FP.SATFINITE.E4M3.F32.PACK_AB_MERGE_C R25, RZ, R154, RZ ;  /* 0x0000009aff19723e */ /* 0x001fe200048070ff */
[----:B------:R-:W2:Y:S01]  /*d7b0*/  LDL.LU R220, [R1+0x18] ;  /* 0x0000180001dc7983 */ /* 0x000ea20000300800 */
[----:B-1----:R-:W-:-:S03]  /*d7c0*/  F2FP.SATFINITE.E4M3.F32.PACK_AB_MERGE_C R27, RZ, R20, RZ ;  /* 0x00000014ff1b723e */ /* 0x002fc600048070ff */
[----:B------:R0:W-:Y:S01]  /*d7d0*/  @!P3 STG.E.U8 desc[UR14][R28.64+0x10], R25 ;  /* 0x000010191c00b986 */ /* 0x0001e2000c10110e */
[----:B------:R-:W-:-:S03]  /*d7e0*/  ISETP.LT.OR P3, PT, R41, 0x19, !P1 ;  /* 0x000000192900780c */ /* 0x000fc60004f61670 */
[----:B------:R-:W-:Y:S01]  /*d7f0*/  @!P5 STG.E.U8 desc[UR14][R30.64+0x10], R33 ;  /* 0x000010211e00d986 */ /* 0x000fe2000c10110e */
[----:B------:R-:W-:-:S03]  /*d800*/  ISETP.LT.OR P5, PT, R41, 0x19, !P0 ;  /* 0x000000192900780c */ /* 0x000fc600047a1670 */
[----:B------:R1:W-:Y:S01]  /*d810*/  @!P6 STG.E.U8 desc[UR14][R30.64+0x11], R23 ;  /* 0x000011171e00e986 */ /* 0x0003e2000c10110e */
[----:B------:R-:W-:-:S03]  /*d820*/  ISETP.LT.OR P6, PT, R41, 0x1a, !P0 ;  /* 0x0000001a2900780c */ /* 0x000fc600047c1670 */
[----:B------:R3:W-:Y:S01]  /*d830*/  @!P2 STG.E.U8 desc[UR14][R28.64+0x19], R21 ;  /* 0x000019151c00a986 */ /* 0x0007e2000c10110e */
[C---:B------:R-:W-:Y:S02]  /*d840*/  ISETP.LT.OR P2, PT, R41.reuse, 0x22, !P1 ;  /* 0x000000222900780c */ /* 0x040fe40004f41670 */
[----:B0-----:R-:W-:Y:S01]  /*d850*/  F2FP.SATFINITE.E4M3.F32.PACK_AB_MERGE_C R25, RZ, R22, RZ ;  /* 0x00000016ff19723e */ /* 0x001fe200048070ff */
[----:B------:R-:W2:Y:S04]  /*d860*/  LDL.LU R222, [R1+0x1c] ;  /* 0x00001c0001de7983 */ /* 0x000ea80000300800 */
[----:B------:R-:W-:Y:S01]  /*d870*/  @!P3 STG.E.U8 desc[UR14][R28.64+0x18], R25 ;  /* 0x000018191c00b986 */ /* 0x000fe2000c10110e */
[C---:B------:R-:W-:Y:S02]  /*d880*/  ISETP.LT.OR P3, PT, R41.reuse, 0x21, !P1 ;  /* 0x000000212900780c */ /* 0x040fe40004f61670 */
[----:B-1----:R-:W-:Y:S01]  /*d890*/  F2FP.SATFINITE.E4M3.F32.PACK_AB_MERGE_C R23, RZ, R18, RZ ;  /* 0x00000012ff17723e */ /* 0x002fe200048070ff */
[----:B------:R-:W-:Y:S01]  /*d8a0*/  @!P5 STG.E.U8 desc[UR14][R30.64+0x18], R27 ;  /* 0x0000181b1e00d986 */ /* 0x000fe2000c10110e */
[----:B------:R-:W-:-:S02]  /*d8b0*/  ISETP.LT.OR P5, PT, R41, 0x21, !P0 ;  /* 0x000000212900780c */ /* 0x000fc400047a1670 */
[----:B---3--:R-:W-:Y:S01]  /*d8c0*/  F2FP.SATFINITE.E4M3.F32.PACK_AB_MERGE_C R21, RZ, R16, RZ ;  /* 0x00000010ff15723e */ /* 0x008fe200048070ff */
[----:B------:R0:W-:Y:S01]  /*d8d0*/  @!P6 STG.E.U8 desc[UR14][R30.64+0x19], R19 ;  /* 0x000019131e00e986 */ /* 0x0001e2000c10110e */
[----:B------:R-:W-:-:S03]  /*d8e0*/  ISETP.LT.OR P6, PT, R41, 0x22, !P0 ;  /* 0x000000222900780c */ /* 0x000fc600047c1670 */
[----:B------:R1:W-:Y:S01]  /*d8f0*/  @!P2 STG.E.U8 desc[UR14][R28.64+0x21], R17 ;  /* 0x000021111c00a986 */ /* 0x0003e2000c10110e */
[----:B------:R-:W-:-:S03]  /*d900*/  ISETP.LT.OR P2, PT, R41, 0x2a, !P1 ;  /* 0x0000002a2900780c */ /* 0x000fc60004f41670 */
[----:B------:R-:W-:Y:S01]  /*d910*/  @!P3 STG.E.U8 desc[UR14][R28.64+0x20], R23 ;  /* 0x000020171c00b986 */ /* 0x000fe2000c10110e */
[----:B------:R-:W-:-:S03]  /*d920*/  ISETP.LT.OR P3, PT, R41, 0x29, !P1 ;  /* 0x000000292900780c */ /* 0x000fc60004f61670 */
[----:B------:R-:W-:Y:S01]  /*d930*/  @!P5 STG.E.U8 desc[UR14][R30.64+0x20], R21 ;  /* 0x000020151e00d986 */ /* 0x000fe2000c10110e */
[C---:B------:R-:W-:Y:S02]  /*d940*/  ISETP.LT.OR P5, PT, R41.reuse, 0x29, !P0 ;  /* 0x000000292900780c */ /* 0x040fe400047a1670 */
[----:B0-----:R-:W-:Y:S01]  /*d950*/  F2FP.SATFINITE.E4M3.F32.PACK_AB_MERGE_C R19, RZ, R14, RZ ;  /* 0x0000000eff13723e */ /* 0x001fe200048070ff */
[----:B------:R0:W-:Y:S01]  /*d960*/  @!P6 STG.E.U8 desc[UR14][R30.64+0x21], R15 ;  /* 0x0000210f1e00e986 */ /* 0x0001e2000c10110e */
[C---:B------:R-:W-:Y:S02]  /*d970*/  ISETP.LT.OR P6, PT, R41.reuse, 0x2a, !P0 ;  /* 0x0000002a2900780c */ /* 0x040fe400047c1670 */
[----:B-1----:R-:W-:Y:S01]  /*d980*/  F2FP.SATFINITE.E4M3.F32.PACK_AB_MERGE_C R17, RZ, R12, RZ ;  /* 0x0000000cff11723e */ /* 0x002fe200048070ff */
        /* <DEDUP_REMOVED lines=15> */
[----:B0-----:R-:W-:Y:S02]  /*da80*/  F2FP.SATFINITE.E4M3.F32.PACK_AB_MERGE_C R11, RZ, R6, RZ ;  /* 0x00000006ff0b723e */ /* 0x001fe400048070ff */
[C---:B------:R-:W-:Y:S01]  /*da90*/  ISETP.LT.OR P5, PT, R41.reuse, 0x39, !P0 ;  /* 0x000000392900780c */ /* 0x040fe200047a1670 */
[----:B------:R0:W-:Y:S01]  /*daa0*/  @!P6 STG.E.U8 desc[UR14][R30.64+0x31], R7 ;  /* 0x000031071e00e986 */ /* 0x0001e2000c10110e */
[----:B-1----:R-:W-:Y:S02]  /*dab0*/  F2FP.SATFINITE.E4M3.F32.PACK_AB_MERGE_C R9, RZ, R4, RZ ;  /* 0x00000004ff09723e */ /* 0x002fe400048070ff */
[----:B------:R-:W-:Y:S01]  /*dac0*/  ISETP.LT.OR P6, PT, R41, 0x3a, !P0 ;  /* 0x0000003a2900780c */ /* 0x000fe200047c1670 */
[----:B------:R1:W-:Y:S04]  /*dad0*/  @!P2 STG.E.U8 desc[UR14][R28.64+0x39], R5 ;  /* 0x000039051c00a986 */ /* 0x0003e8000c10110e */
[----:B------:R3:W-:Y:S01]  /*dae0*/  @!P3 STG.E.U8 desc[UR14][R28.64+0x38], R11 ;  /* 0x0000380b1c00b986 */ /* 0x0007e2000c10110e */
[----:B------:R-:W-:Y:S01]  /*daf0*/  FMUL R4, R227, UR20 ;  /* 0x00000014e3047c20 */ /* 0x000fe20008400000 */
[----:B------:R-:W-:-:S02]  /*db00*/  ISETP.LT.OR P3, PT, R41, 0x41, !P1 ;  /* 0x000000412900780c */ /* 0x000fc40004f61670 */
[----:B0-----:R-:W-:Y:S02]  /*db10*/  F2FP.SATFINITE.E4M3.F32.PACK_AB_MERGE_C R7, RZ, R3, RZ ;  /* 0x00000003ff07723e */ /* 0x001fe400048070ff */
[----:B-1----:R-:W-:Y:S01]  /*db20*/  F2FP.SATFINITE.E4M3.F32.PACK_AB_MERGE_C R5, RZ, R0, RZ ;  /* 0x00000000ff05723e */ /* 0x002fe200048070ff */
[----:B------:R-:W-:Y:S01]  /*db30*/  FMUL R0, R223, UR20 ;  /* 0x00000014df007c20 */ /* 0x000fe20008400000 */
[----:B------:R-:W-:Y:S01]  /*db40*/  ISETP.LT.OR P2, PT, R41, 0x42, !P1 ;  /* 0x000000422900780c */ /* 0x000fe20004f41670 */
[----:B------:R-:W2:Y:S01]  /*db50*/  LDL.LU R223, [R1+0x20] ;  /* 0x0000200001df7983 */ /* 0x000ea20000300800 */
[----:B---3--:R-:W-:Y:S02]  /*db60*/  F2FP.SATFINITE.E4M3.F32.PACK_AB_MERGE_C R11, RZ, R2, RZ ;  /* 0x00000002ff0b723e */ /* 0x008fe400048070ff */
[----:B------:R-:W-:Y:S01]  /*db70*/  F2FP.SATFINITE.E4M3.F32.PACK_AB_MERGE_C R13, RZ, R0, RZ ;  /* 0x00000000ff0d723e */ /* 0x000fe200048070ff */
[----:B----4-:R-:W-:Y:S01]  /*db80*/  FMUL R0, R225, UR20 ;  /* 0x00000014e1007c20 */ /* 0x010fe20008400000 */
[----:B------:R-:W-:Y:S01]  /*db90*/  FMUL R2, R224, UR20 ;  /* 0x00000014e0027c20 */ /* 0x000fe20008400000 */
[----:B------:R-:W3:Y:S04]  /*dba0*/  LDL.LU R225, [R1+0x24] ;  /* 0x0000240001e17983 */ /* 0x000ee80000300800 */
[----:B------:R-:W4:Y:S01]  /*dbb0*/  LDL.LU R224, [R1+0x28] ;  /* 0x0000280001e07983 */ /* 0x000f220000300800 */
[----:B------:R-:W-:-:S03]  /*dbc0*/  FMUL R3, R226, UR20 ;  /* 0x00000014e2037c20 */ /* 0x000fc60008400000 */
[----:B------:R-:W4:Y:S04]  /*dbd0*/  LDL.LU R226, [R1+0x2c] ;  /* 0x00002c0001e27983 */ /* 0x000f280000300800 */
[----:B------:R-:W4:Y:S04]  /*dbe0*/  LDL.LU R227, [R1+0x30] ;  /* 0x0000300001e37983 */ /* 0x000f280000300800 */
[----:B------:R-:W-:Y:S01]  /*dbf0*/  @!P5 STG.E.U8 desc[UR14][R30.64+0x38], R9 ;  /* 0x000038091e00d986 */ /* 0x000fe2000c10110e */
[----:B------:R-:W-:-:S03]  /*dc00*/  ISETP.LT.OR P5, PT, R41, 0x41, !P0 ;  /* 0x000000412900780c */ /* 0x000fc600047a1670 */
[----:B------:R0:W-:Y:S01]  /*dc10*/  @!P6 STG.E.U8 desc[UR14][R30.64+0x39], R7 ;  /* 0x000039071e00e986 */ /* 0x0001e2000c10110e */
[----:B------:R-:W-:-:S03]  /*dc20*/  ISETP.LT.OR P6, PT, R41, 0x42, !P0 ;  /* 0x000000422900780c */ /* 0x000fc600047c1670 */
[----:B------:R-:W-:Y:S01]  /*dc30*/  @!P3 STG.E.U8 desc[UR14][R28.64+0x40], R11 ;  /* 0x0000400b1c00b986 */ /* 0x000fe2000c10110e */
[----:B------:R-:W-:-:S03]  /*dc40*/  ISETP.LT.OR P3, PT, R41, 0x49, !P1 ;  /* 0x000000492900780c */ /* 0x000fc60004f61670 */
[----:B------:R1:W-:Y:S01]  /*dc50*/  @!P2 STG.E.U8 desc[UR14][R28.64+0x41], R5 ;  /* 0x000041051c00a986 */ /* 0x0003e2000c10110e */
[----:B0-----:R-:W-:-:S03]  /*dc60*/  F2FP.SATFINITE.E4M3.F32.PACK_AB_MERGE_C R7, RZ, R0, RZ ;  /* 0x00000000ff07723e */ /* 0x001fc600048070ff */
[----:B------:R-:W-:Y:S01]  /*dc70*/  @!P5 STG.E.U8 desc[UR14][R30.64+0x40], R13 ;  /* 0x0000400d1e00d986 */ /* 0x000fe2000c10110e */
[C---:B------:R-:W-:Y:S02]  /*dc80*/  ISETP.LT.OR P2, PT, R41.reuse, 0x4a, !P1 ;  /* 0x0000004a2900780c */ /* 0x040fe40004f41670 */
[----:B-1----:R-:W-:Y:S01]  /*dc90*/  F2FP.SATFINITE.E4M3.F32.PACK_AB_MERGE_C R5, RZ, R2, RZ ;  /* 0x00000002ff05723e */ /* 0x002fe200048070ff */
[----:B------:R0:W-:Y:S01]  /*dca0*/  @!P6 STG.E.U8 desc[UR14][R30.64+0x41], R7 ;  /* 0x000041071e00e986 */ /* 0x0001e2000c10110e */
[C---:B------:R-:W-:Y:S02]  /*dcb0*/  ISETP.LT.OR P5, PT, R41.reuse, 0x49, !P0 ;  /* 0x000000492900780c */ /* 0x040fe400047a1670 */
[C---:B------:R-:W-:Y:S01]  /*dcc0*/  ISETP.LT.OR P6, PT, R41.reuse, 0x4a, !P0 ;  /* 0x0000004a2900780c */ /* 0x040fe200047c1670 */
[----:B------:R1:W-:Y:S01]  /*dcd0*/  @!P3 STG.E.U8 desc[UR14][R28.64+0x48], R5 ;  /* 0x000048051c00b986 */ /* 0x0003e2000c10110e */
[----:B------:R-:W-:Y:S02]  /*dce0*/  ISETP.LT.OR P3, PT, R41, 0x51, !P1 ;  /* 0x000000512900780c */ /* 0x000fe40004f61670 */
[----:B------:R-:W-:-:S02]  /*dcf0*/  F2FP.SATFINITE.E4M3.F32.PACK_AB_MERGE_C R9, RZ, R3, RZ ;  /* 0x00000003ff09723e */ /* 0x000fc400048070ff */
[----:B------:R-:W-:-:S03]  /*dd00*/  F2FP.SATFINITE.E4M3.F32.PACK_AB_MERGE_C R11, RZ, R4, RZ ;  /* 0x00000004ff0b723e */ /* 0x000fc600048070ff */
[----:B------:R1:W-:Y:S04]  /*dd10*/  @!P2 STG.E.U8 desc[UR14][R28.64+0x49], R9 ;  /* 0x000049091c00a986 */ /* 0x0003e8000c10110e */
[----:B------:R-:W-:Y:S01]  /*dd20*/  @!P5 STG.E.U8 desc[UR14][R30.64+0x48], R11 ;  /* 0x0000480b1e00d986 */ /* 0x000fe2000c10110e */
[----:B------:R-:W-:-:S03]  /*dd30*/  FMUL R0, R221, UR20 ;  /* 0x00000014dd007c20 */ /* 0x000fc60008400000 */
[----:B------:R-:W4:Y:S02]  /*dd40*/  LDL.LU R221, [R1+0x34] ;  /* 0x0000340001dd7983 */ /* 0x000f240000300800 */
[----:B0-----:R-:W-:-:S05]  /*dd50*/  F2FP.SATFINITE.E4M3.F32.PACK_AB_MERGE_C R7, RZ, R0, RZ ;  /* 0x00000000ff07723e */ /* 0x001fca00048070ff */
[----:B------:R-:W-:Y:S01]  /*dd60*/  @!P6 STG.E.U8 desc[UR14][R30.64+0x49], R7 ;  /* 0x000049071e00e986 */ /* 0x000fe2000c10110e */
[----:B--2---:R-:W-:-:S03]  /*dd70*/  FMUL R2, R220, UR20 ;  /* 0x00000014dc027c20 */ /* 0x004fc60008400000 */
[----:B------:R-:W2:Y:S02]  /*dd80*/  LDL.LU R220, [R1+0x38] ;  /* 0x0000380001dc7983 */ /* 0x000ea40000300800 */
[----:B-1----:R-:W-:-:S05]  /*dd90*/  F2FP.SATFINITE.E4M3.F32.PACK_AB_MERGE_C R5, RZ, R2, RZ ;  /* 0x00000002ff05723e */ /* 0x002fca00048070ff */
[----:B------:R0:W-:Y:S01]  /*dda0*/  @!P3 STG.E.U8 desc[UR14][R28.64+0x50], R5 ;  /* 0x000050051c00b986 */ /* 0x0001e2000c10110e */
[----:B------:R-:W-:-:S03]  /*ddb0*/  FMUL R3, R222, UR20 ;  /* 0x00000014de037c20 */ /* 0x000fc60008400000 */
[----:B------:R-:W2:Y:S02]  /*ddc0*/  LDL.LU R222, [R1+0x3c] ;  /* 0x00003c0001de7983 */ /* 0x000ea40000300800 */
[----:B------:R-:W-:Y:S01]  /*ddd0*/  F2FP.SATFINITE.E4M3.F32.PACK_AB_MERGE_C R9, RZ, R3, RZ ;  /* 0x00000003ff09723e */ /* 0x000fe200048070ff */
[----:B------:R-:W-:Y:S02]  /*dde0*/  FMUL R0, R223, UR20 ;  /* 0x00000014df007c20 */ /* 0x000fe40008400000 */
[----:B------:R-:W2:Y:S03]  /*ddf0*/  LDL.LU R223, [R1+0x40] ;  /* 0x0000400001df7983 */ /* 0x000ea60000300800 */
[----:B------:R-:W-:Y:S01]  /*de00*/  F2FP.SATFINITE.E4M3.F32.PACK_AB_MERGE_C R13, RZ, R0, RZ ;  /* 0x00000000ff0d723e */ /* 0x000fe200048070ff */
[----:B---3--:R-:W-:Y:S02]  /*de10*/  FMUL R2, R225, UR20 ;  /* 0x00000014e1027c20 */ /* 0x008fe40008400000 */
[----:B------:R-:W3:Y:S01]  /*de20*/  LDL.LU R225, [R1+0x44] ;  /* 0x0000440001e17983 */ /* 0x000ee20000300800 */
[----:B----4-:R-:W-:-:S03]  /*de30*/  FMUL R0, R224, UR20 ;  /* 0x00000014e0007c20 */ /* 0x010fc60008400000 */
[----:B------:R-:W4:Y:S01]  /*de40*/  LDL.LU R224, [R1+0x48] ;  /* 0x0000480001e07983 */ /* 0x000f220000300800 */
[----:B------:R-:W-:Y:S01]  /*de50*/  FMUL R3, R226, UR20 ;  /* 0x00000014e2037c20 */ /* 0x000fe20008400000 */
[----:B0-----:R-:W-:Y:S02]  /*de60*/  F2FP.SATFINITE.E4M3.F32.PACK_AB_MERGE_C R5, RZ, R0, RZ ;  /* 0x00000000ff05723e */ /* 0x001fe400048070ff */
[----:B------:R-:W4:Y:S01]  /*de70*/  LDL.LU R226, [R1+0x4c] ;  /* 0x00004c0001e27983 */ /* 0x000f220000300800 */
[----:B------:R-:W-:-:S03]  /*de80*/  FMUL R0, R227, UR20 ;  /* 0x00000014e3007c20 */ /* 0x000fc60008400000 */
[----:B------:R-:W4:Y:S01]  /*de90*/  LDL.LU R227, [R1+0x50] ;  /* 0x0000500001e37983 */ /* 0x000f220000300800 */
[C---:B------:R-:W-:Y:S02]  /*dea0*/  ISETP.LT.OR P2, PT, R41.reuse, 0x52, !P1 ;  /* 0x000000522900780c */ /* 0x040fe40004f41670 */
[C---:B------:R-:W-:Y:S01]  /*deb0*/  ISETP.LT.OR P6, PT, R41.reuse, 0x52, !P0 ;  /* 0x000000522900780c */ /* 0x040fe200047c1670 */
[----:B------:R-:W4:Y:S01]  /*dec0*/  LDL.LU R219, [R1+0x54] ;  /* 0x0000540001db7983 */ /* 0x000f220000300800 */
[C---:B------:R-:W-:Y:S02]  /*ded0*/  ISETP.LT.OR P5, PT, R41.reuse, 0x51, !P0 ;  /* 0x000000512900780c */ /* 0x040fe400047a1670 */
[----:B------:R-:W-:Y:S02]  /*dee0*/  ISETP.LT.OR P3, PT, R41, 0x59, !P1 ;  /* 0x000000592900780c */ /* 0x000fe40004f61670 */
[----:B------:R-:W-:Y:S02]  /*def0*/  F2FP.SATFINITE.E4M3.F32.PACK_AB_MERGE_C R7, RZ, R2, RZ ;  /* 0x00000002ff07723e */ /* 0x000fe400048070ff */
[----:B------:R-:W-:-:S03]  /*df00*/  F2FP.SATFINITE.E4M3.F32.PACK_AB_MERGE_C R11, RZ, R0, RZ ;  /* 0x00000000ff0b723e */ /* 0x000fc600048070ff */
[----:B------:R0:W-:Y:S01]  /*df10*/  @!P2 STG.E.U8 desc[UR14][R28.64+0x51], R9 ;  /* 0x000051091c00a986 */ /* 0x0001e2000c10110e */
[----:B------:R-:W-:-:S03]  /*df20*/  ISETP.LT.OR P2, PT, R41, 0x5a, !P1 ;  /* 0x0000005a2900780c */ /* 0x000fc60004f41670 */
[----:B------:R-:W-:Y:S01]  /*df30*/  @!P6 STG.E.U8 desc[UR14][R30.64+0x51], R7 ;  /* 0x000051071e00e986 */ /* 0x000fe2000c10110e */
[----:B------:R-:W-:-:S03]  /*df40*/  ISETP.LT.OR P6, PT, R41, 0x5a, !P0 ;  /* 0x0000005a2900780c */ /* 0x000fc600047c1670 */
[----:B------:R-:W-:Y:S01]  /*df50*/  @!P5 STG.E.U8 desc[UR14][R30.64+0x50], R13 ;  /* 0x0000500d1e00d986 */ /* 0x000fe2000c10110e */
[----:B0-----:R-:W-:-:S03]  /*df60*/  F2FP.SATFINITE.E4M3.F32.PACK_AB_MERGE_C R9, RZ, R3, RZ ;  /* 0x00000003ff09723e */ /* 0x001fc600048070ff */
[----:B------:R0:W-:Y:S04]  /*df70*/  @!P3 STG.E.U8 desc[UR14][R28.64+0x58], R5 ;  /* 0x000058051c00b986 */ /* 0x0001e8000c10110e */
[----:B------:R1:W-:Y:S01]  /*df80*/  @!P2 STG.E.U8 desc[UR14][R28.64+0x59], R9 ;  /* 0x000059091c00a986 */ /* 0x0003e2000c10110e */
[----:B------:R-:W-:-:S03]  /*df90*/  FMUL R0, R221, UR20 ;  /* 0x00000014dd007c20 */ /* 0x000fc60008400000 */
[----:B------:R-:W4:Y:S02]  /*dfa0*/  LDL.LU R221, [R1+0x58] ;  /* 0x0000580001dd7983 */ /* 0x000f240000300800 */
[----:B0-----:R-:W-:-:S05]  /*dfb0*/  F2FP.SATFINITE.E4M3.F32.PACK_AB_MERGE_C R5, RZ, R0, RZ ;  /* 0x00000000ff05723e */ /* 0x001fca00048070ff */
[----:B------:R0:W-:Y:S01]  /*dfc0*/  @!P6 STG.E.U8 desc[UR14][R30.64+0x59], R5 ;  /* 0x000059051e00e986 */ /* 0x0001e2000c10110e */
[----:B--2---:R-:W-:-:S03]  /*dfd0*/  FMUL R2, R220, UR20 ;  /* 0x00000014dc027c20 */ /* 0x004fc60008400000 */
[----:B------:R-:W2:Y:S02]  /*dfe0*/  LDL.LU R220, [R1+0x5c] ;  /* 0x00005c0001dc7983 */ /* 0x000ea40000300800 */
[----:B------:R-:W-:Y:S01]  /*dff0*/  F2FP.SATFINITE.E4M3.F32.PACK_AB_MERGE_C R7, RZ, R2, RZ ;  /* 0x00000002ff07723e */ /* 0x000fe200048070ff */
[----:B------:R-:W-:Y:S02]  /*e000*/  FMUL R3, R222, UR20 ;  /* 0x00000014de037c20 */ /* 0x000fe40008400000 */
[----:B------:R-:W2:Y:S03]  /*e010*/  LDL.LU R222, [R1+0x60] ;  /* 0x0000600001de7983 */ /* 0x000ea60000300800 */
[----:B-1----:R-:W-:Y:S01]  /*e020*/  F2FP.SATFINITE.E4M3.F32.PACK_AB_MERGE_C R9, RZ, R3, RZ ;  /* 0x00000003ff09723e */ /* 0x002fe200048070ff */
[----:B------:R-:W-:Y:S02]  /*e030*/  FMUL R4, R223, UR20 ;  /* 0x00000014df047c20 */ /* 0x000fe40008400000 */
[----:B------:R-:W2:Y:S01]  /*e040*/  LDL.LU R223, [R1+0x64] ;  /* 0x0000640001df7983 */ /* 0x000ea20000300800 */
[----:B---3--:R-:W-:-:S03]  /*e050*/  FMUL R0, R225, UR20 ;  /* 0x00000014e1007c20 */ /* 0x008fc60008400000 */
[----:B------:R-:W3:Y:S01]  /*e060*/  LDL.LU R225, [R1+0x68] ;  /* 0x0000680001e17983 */ /* 0x000ee20000300800 */
[----:B----4-:R-:W-:Y:S01]  /*e070*/  FMUL R2, R224, UR20 ;  /* 0x00000014e0027c20 */ /* 0x010fe20008400000 */
[----:B0-----:R-:W-:Y:S02]  /*e080*/  F2FP.SATFINITE.E4M3.F32.PACK_AB_MERGE_C R5, RZ, R0, RZ ;  /* 0x00000000ff05723e */ /* 0x001fe400048070ff */
[----:B------:R-:W4:Y:S01]  /*e090*/  LDL.LU R224, [R1+0x6c] ;  /* 0x00006c0001e07983 */ /* 0x000f220000300800 */
[----:B------:R-:W-:-:S03]  /*e0a0*/  FMUL R3, R226, UR20 ;  /* 0x00000014e2037c20 */ /* 0x000fc60008400000 */
[----:B------:R-:W4:Y:S01]  /*e0b0*/  LDL.LU R226, [R1+0x70] ;  /* 0x0000700001e27983 */ /* 0x000f220000300800 */
[----:B------:R-:W-:-:S03]  /*e0c0*/  FMUL R0, R227, UR20 ;  /* 0x00000014e3007c20 */ /* 0x000fc60008400000 */
[----:B------:R-:W4:Y:S01]  /*e0d0*/  LDL.LU R227, [R1+0x74] ;  /* 0x0000740001e37983 */ /* 0x000f220000300800 */
[C---:B------:R-:W-:Y:S02]  /*e0e0*/  ISETP.LT.OR P5, PT, R41.reuse, 0x59, !P0 ;  /* 0x000000592900780c */ /* 0x040fe400047a1670 */
[C---:B------:R-:W-:Y:S02]  /*e0f0*/  ISETP.LT.OR P2, PT, R41.reuse, 0x62, !P1 ;  /* 0x000000622900780c */ /* 0x040fe40004f41670 */
[C---:B------:R-:W-:Y:S02]  /*e100*/  ISETP.LT.OR P3, PT, R41.reuse, 0x61, !P1 ;  /* 0x000000612900780c */ /* 0x040fe40004f61670 */
[----:B------:R-:W-:-:S07]  /*e110*/  ISETP.LT.OR P6, PT, R41, 0x62, !P0 ;  /* 0x000000622900780c */ /* 0x000fce00047c1670 */
[----:B------:R-:W-:Y:S01]  /*e120*/  @!P5 STG.E.U8 desc[UR14][R30.64+0x58], R11 ;  /* 0x0000580b1e00d986 */ /* 0x000fe2000c10110e */
[----:B------:R-:W-:-:S03]  /*e130*/  ISETP.LT.OR P5, PT, R41, 0x61, !P0 ;  /* 0x000000612900780c */ /* 0x000fc600047a1670 */
[----:B------:R0:W-:Y:S01]  /*e140*/  @!P2 STG.E.U8 desc[UR14][R28.64+0x61], R9 ;  /* 0x000061091c00a986 */ /* 0x0001e2000c10110e */
[----:B------:R-:W-:-:S03]  /*e150*/  ISETP.LT.OR P2, PT, R41, 0x6a, !P1 ;  /* 0x0000006a2900780c */ /* 0x000fc60004f41670 */
[----:B------:R1:W-:Y:S01]  /*e160*/  @!P3 STG.E.U8 desc[UR14][R28.64+0x60], R7 ;  /* 0x000060071c00b986 */ /* 0x0003e2000c10110e */
[----:B------:R-:W-:Y:S02]  /*e170*/  ISETP.LT.OR P3, PT, R41, 0x69, !P1 ;  /* 0x000000692900780c */ /* 0x000fe40004f61670 */
[----:B------:R-:W-:Y:S01]  /*e180*/  F2FP.SATFINITE.E4M3.F32.PACK_AB_MERGE_C R13, RZ, R4, RZ ;  /* 0x00000004ff0d723e */ /* 0x000fe200048070ff */
[----:B------:R1:W-:Y:S01]  /*e190*/  @!P6 STG.E.U8 desc[UR14][R30.64+0x61], R5 ;  /* 0x000061051e00e986 */ /* 0x0003e2000c10110e */
[----:B0-----:R-:W-:-:S03]  /*e1a0*/  F2FP.SATFINITE.E4M3.F32.PACK_AB_MERGE_C R9, RZ, R3, RZ ;  /* 0x00000003ff09723e */ /* 0x001fc600048070ff */
[----:B------:R-:W-:Y:S01]  /*e1b0*/  @!P5 STG.E.U8 desc[UR14][R30.64+0x60], R13 ;  /* 0x0000600d1e00d986 */ /* 0x000fe2000c10110e */
[----:B-1----:R-:W-:-:S03]  /*e1c0*/  F2FP.SATFINITE.E4M3.F32.PACK_AB_MERGE_C R7, RZ, R2, RZ ;  /* 0x00000002ff07723e */ /* 0x002fc600048070ff */
[----:B------:R-:W-:Y:S01]  /*e1d0*/  @!P2 STG.E.U8 desc[UR14][R28.64+0x69], R9 ;  /* 0x000069091c00a986 */ /* 0x000fe2000c10110e */
[C---:B------:R-:W-:Y:S02]  /*e1e0*/  ISETP.LT.OR P5, PT, R41.reuse, 0x69, !P0 ;  /* 0x000000692900780c */ /* 0x040fe400047a1670 */
[C---:B------:R-:W-:Y:S01]  /*e1f0*/  ISETP.LT.OR P6, PT, R41.reuse, 0x6a, !P0 ;  /* 0x0000006a2900780c */ /* 0x040fe200047c1670 */
[----:B------:R0:W-:Y:S01]  /*e200*/  @!P3 STG.E.U8 desc[UR14][R28.64+0x68], R7 ;  /* 0x000068071c00b986 */ /* 0x0001e2000c10110e */
[----:B------:R-:W-:Y:S01]  /*e210*/  ISETP.LT.OR P2, PT, R41, 0x72, !P1 ;  /* 0x000000722900780c */ /* 0x000fe20004f41670 */
[----:B------:R-:W-:Y:S01]  /*e220*/  FMUL R2, R219, UR20 ;  /* 0x00000014db027c20 */ /* 0x000fe20008400000 */
[----:B------:R-:W-:Y:S02]  /*e230*/  ISETP.LT.OR P3, PT, R41, 0x71, !P1 ;  /* 0x000000712900780c */ /* 0x000fe40004f61670 */
[----:B------:R-:W-:Y:S02]  /*e240*/  F2FP.SATFINITE.E4M3.F32.PACK_AB_MERGE_C R11, RZ, R0, RZ ;  /* 0x00000000ff0b723e */ /* 0x000fe400048070ff */
[----:B------:R-:W-:-:S03]  /*e250*/  F2FP.SATFINITE.E4M3.F32.PACK_AB_MERGE_C R5, RZ, R2, RZ ;  /* 0x00000002ff05723e */ /* 0x000fc600048070ff */
[----:B------:R-:W-:Y:S01]  /*e260*/  @!P5 STG.E.U8 desc[UR14][R30.64+0x68], R11 ;  /* 0x0000680b1e00d986 */ /* 0x000fe2000c10110e */
[----:B------:R-:W-:-:S03]  /*e270*/  ISETP.LT.OR P5, PT, R41, 0x71, !P0 ;  /* 0x000000712900780c */ /* 0x000fc600047a1670 */
[----:B------:R-:W-:Y:S01]  /*e280*/  @!P6 STG.E.U8 desc[UR14][R30.64+0x69], R5 ;  /* 0x000069051e00e986 */ /* 0x000fe2000c10110e */
[----:B------:R-:W-:Y:S01]  /*e290*/  ISETP.LT.OR P6, PT, R41, 0x72, !P0 ;  /* 0x000000722900780c */ /* 0x000fe200047c1670 */
[----:B------:R-:W-:-:S05]  /*e2a0*/  FMUL R0, R221, UR20 ;  /* 0x00000014dd007c20 */ /* 0x000fca0008400000 */
[----:B0-----:R-:W-:-:S05]  /*e2b0*/  F2FP.SATFINITE.E4M3.F32.PACK_AB_MERGE_C R7, RZ, R0, RZ ;  /* 0x00000000ff07723e */ /* 0x001fca00048070ff */
[----:B------:R0:W-:Y:S01]  /*e2c0*/  @!P3 STG.E.U8 desc[UR14][R28.64+0x70], R7 ;  /* 0x000070071c00b986 */ /* 0x0001e2000c10110e */
[C---:B------:R-:W-:Y:S02]  /*e2d0*/  ISETP.LT.OR P3, PT, R41.reuse, 0x79, !P0 ;  /* 0x000000792900780c */ /* 0x040fe40004761670 */
[----:B------:R-:W-:Y:S01]  /*e2e0*/  ISETP.LT.OR P0, PT, R41, 0x7a, !P0 ;  /* 0x0000007a2900780c */ /* 0x000fe20004701670 */
[----:B--2---:R-:W-:-:S05]  /*e2f0*/  FMUL R3, R220, UR20 ;  /* 0x00000014dc037c20 */ /* 0x004fca0008400000 */
[----:B------:R-:W-:-:S05]  /*e300*/  F2FP.SATFINITE.E4M3.F32.PACK_AB_MERGE_C R9, RZ, R3, RZ ;  /* 0x00000003ff09723e */ /* 0x000fca00048070ff */
[----:B------:R1:W-:Y:S01]  /*e310*/  @!P2 STG.E.U8 desc[UR14][R28.64+0x71], R9 ;  /* 0x000071091c00a986 */ /* 0x0003e2000c10110e */
[C---:B------:R-:W-:Y:S02]  /*e320*/  ISETP.LT.OR P2, PT, R41.reuse, 0x79, !P1 ;  /* 0x000000792900780c */ /* 0x040fe40004f41670 */
[----:B------:R-:W-:Y:S01]  /*e330*/  ISETP.LT.OR P1, PT, R41, 0x7a, !P1 ;  /* 0x0000007a2900780c */ /* 0x000fe20004f21670 */
[----:B------:R-:W-:-:S05]  /*e340*/  FMUL R0, R222, UR20 ;  /* 0x00000014de007c20 */ /* 0x000fca0008400000 */
[----:B------:R-:W-:-:S05]  /*e350*/  F2FP.SATFINITE.E4M3.F32.PACK_AB_MERGE_C R13, RZ, R0, RZ ;  /* 0x00000000ff0d723e */ /* 0x000fca00048070ff */
[----:B------:R2:W-:Y:S01]  /*e360*/  @!P5 STG.E.U8 desc[UR14][R30.64+0x70], R13 ;  /* 0x0000700d1e00d986 */ /* 0x0005e2000c10110e */
[----:B------:R-:W-:Y:S01]  /*e370*/  FMUL R0, R223, UR20 ;  /* 0x00000014df007c20 */ /* 0x000fe20008400000 */
[----:B---3--:R-:W-:Y:S01]  /*e380*/  FMUL R2, R225, UR20 ;  /* 0x00000014e1027c20 */ /* 0x008fe20008400000 */
[----:B----4-:R-:W-:-:S03]  /*e390*/  FMUL R3, R224, UR20 ;  /* 0x00000014e0037c20 */ /* 0x010fc60008400000 */
[----:B0-----:R-:W-:Y:S01]  /*e3a0*/  F2FP.SATFINITE.E4M3.F32.PACK_AB_MERGE_C R7, RZ, R0, RZ ;  /* 0x00000000ff07723e */ /* 0x001fe200048070ff */
[----:B------:R-:W-:Y:S01]  /*e3b0*/  FMUL R4, R226, UR20 ;  /* 0x00000014e2047c20 */ /* 0x000fe20008400000 */
[----:B------:R-:W-:Y:S01]  /*e3c0*/  FMUL R5, R227, UR20 ;  /* 0x00000014e3057c20 */ /* 0x000fe20008400000 */
[----:B-1----:R-:W-:Y:S02]  /*e3d0*/  F2FP.SATFINITE.E4M3.F32.PACK_AB_MERGE_C R9, RZ, R2, RZ ;  /* 0x00000002ff09723e */ /* 0x002fe400048070ff */
[----:B------:R-:W-:Y:S02]  /*e3e0*/  F2FP.SATFINITE.E4M3.F32.PACK_AB_MERGE_C R3, RZ, R3, RZ ;  /* 0x00000003ff03723e */ /* 0x000fe400048070ff */
[----:B------:R-:W-:Y:S02]  /*e3f0*/  F2FP.SATFINITE.E4M3.F32.PACK_AB_MERGE_C R11, RZ, R4, RZ ;  /* 0x00000004ff0b723e */ /* 0x000fe400048070ff */
[----:B------:R-:W-:Y:S01]  /*e400*/  F2FP.SATFINITE.E4M3.F32.PACK_AB_MERGE_C R5, RZ, R5, RZ ;  /* 0x00000005ff05723e */ /* 0x000fe200048070ff */
[----:B------:R2:W-:Y:S04]  /*e410*/  @!P6 STG.E.U8 desc[UR14][R30.64+0x71], R7 ;  /* 0x000071071e00e986 */ /* 0x0005e8000c10110e */
[----:B------:R2:W-:Y:S04]  /*e420*/  @!P2 STG.E.U8 desc[UR14][R28.64+0x78], R9 ;  /* 0x000078091c00a986 */ /* 0x0005e8000c10110e */
[----:B------:R2:W-:Y:S04]  /*e430*/  @!P1 STG.E.U8 desc[UR14][R28.64+0x79], R3 ;  /* 0x000079031c009986 */ /* 0x0005e8000c10110e */
[----:B------:R2:W-:Y:S04]  /*e440*/  @!P3 STG.E.U8 desc[UR14][R30.64+0x78], R11 ;  /* 0x0000780b1e00b986 */ /* 0x0005e8000c10110e */
[----:B------:R2:W-:Y:S02]  /*e450*/  @!P0 STG.E.U8 desc[UR14][R30.64+0x79], R5 ;  /* 0x000079051e008986 */ /* 0x0005e4000c10110e */
.L_x_289:
[----:B------:R-:W-:Y:S05]  /*e460*/  BSYNC B0 ;  /* 0x0000000000007941 */ /* 0x000fea0003800000 */
.L_x_31:
[----:B0-2---:R-:W2:Y:S04]  /*e470*/  LDL.LU R3, [R1+0x78] ;  /* 0x0000780001037983 */ /* 0x005ea80000300800 */
[----:B-----5:R-:W2:Y:S01]  /*e480*/  LDL.LU R2, [R1+0x7c] ;  /* 0x00007c0001027983 */ /* 0x020ea20000300800 */
[----:B------:R-:W-:Y:S01]  /*e490*/  ULDC UR6, c[0x0][0xc] ;  /* 0x0000030000067ab9 */ /* 0x000fe20000000800 */
[----:B------:R-:W-:Y:S01]  /*e4a0*/  ULDC UR7, c[0x0][0x10] ;  /* 0x0000040000077ab9 */ /* 0x000fe20000000800 */
[----:B------:R-:W2:Y:S01]  /*e4b0*/  LDC R5, c[0x0][0x14] ;  /* 0x00000500ff057b82 */ /* 0x000ea20000000800 */
[----:B------:R-:W-:Y:S01]  /*e4c0*/  UIMAD.WIDE.U32 UR6, UR6, UR7, URZ ;  /* 0x00000007060672a5 */ /* 0x000fe2000f8e003f */
[----:B------:R-:W-:Y:S01]  /*e4d0*/  PRMT R0, RZ, 0x7610, R0 ;  /* 0x00007610ff007816 */ /* 0x000fe20000000000 */
[----:B------:R-:W-:-:S04]  /*e4e0*/  UMOV UR22, 0xffffffff ;  /* 0xffffffff00167882 */ /* 0x000fc80000000000 */
[----:B--2---:R-:W-:-:S04]  /*e4f0*/  IMAD.WIDE.U32 R2, R5, UR6, R2 ;  /* 0x0000000605027c25 */ /* 0x004fc8000f8e0002 */
[----:B------:R-:W-:Y:S01]  /*e500*/  IMAD R5, R5, UR7, RZ ;  /* 0x0000000705057c24 */ /* 0x000fe2000f8e02ff */
[----:B------:R-:W-:Y:S01]  /*e510*/  ULDC.64 UR6, c[0x0][0x650] ;  /* 0x0001940000067ab9 */ /* 0x000fe20000000a00 */
[----:B------:R-:W-:Y:S01]  /*e520*/  IMAD.MOV.U32 R19, RZ, RZ, R2 ;  /* 0x000000ffff137224 */ /* 0x000fe200078e0002 */
[----:B------:R-:W-:Y:S01]  /*e530*/  ISETP.GE.U32.AND P0, PT, R2, UR6, PT ;  /* 0x0000000602007c0c */ /* 0x000fe2000bf06070 */
[----:B------:R-:W-:Y:S02]  /*e540*/  IMAD.IADD R22, R3, 0x1, R5 ;  /* 0x0000000103167824 */ /* 0x000fe400078e0205 */
[----:B------:R-:W-:-:S03]  /*e550*/  IMAD.MOV.U32 R2, RZ, RZ, -0x1 ;  /* 0xffffffffff027424 */ /* 0x000fc600078e00ff */
[----:B------:R0:W-:Y:S01]  /*e560*/  STL [R1+0x78], R22 ;  /* 0x0000781601007387 */ /* 0x0001e20000100800 */
[----:B------:R-:W-:-:S03]  /*e570*/  ISETP.GE.U32.AND.EX P0, PT, R22, UR7, PT, P0 ;  /* 0x0000000716007c0c */ /* 0x000fc6000bf06100 */
[----:B------:R0:W-:Y:S04]  /*e580*/  STL [R1+0x7c], R19 ;  /* 0x00007c1301007387 */ /* 0x0001e80000100800 */
[----:B------:R0:W-:Y:S06]  /*e590*/  STL [R1+0x80], R2 ;  /* 0x0000800201007387 */ /* 0x0001ec0000100800 */
[----:B------:R-:W-:Y:S05]  /*e5a0*/  @P0 BRA `(.L_x_290) ;  /* 0x00000004006c0947 */ /* 0x000fea0003800000 */
[----:B------:R-:W2:Y:S01]  /*e5b0*/  S2R R14, SR_CTAID.X ;  /* 0x00000000000e7919 */ /* 0x000ea20000002500 */
[----:B------:R-:W5:Y:S01]  /*e5c0*/  LDC.64 R8, c[0x0][0x628] ;  /* 0x00018a00ff087b82 */ /* 0x000f620000000a00 */
[----:B------:R-:W-:Y:S01]  /*e5d0*/  ULDC UR6, c[0x0][0x150] ;  /* 0x0000540000067ab9 */ /* 0x000fe20000000800 */
[----:B------:R-:W-:Y:S01]  /*e5e0*/  IMAD.MOV.U32 R6, RZ, RZ, R19 ;  /* 0x000000ffff067224 */ /* 0x000fe200078e0013 */
[----:B------:R-:W0:Y:S01]  /*e5f0*/  S2R R16, SR_CTAID.Y ;  /* 0x0000000000107919 */ /* 0x000e220000002600 */
[----:B------:R-:W-:-:S04]  /*e600*/  IMAD.MOV.U32 R7, RZ, RZ, R22 ;  /* 0x000000ffff077224 */ /* 0x000fc800078e0016 */
[----:B------:R-:W0:Y:S08]  /*e610*/  LDC R17, c[0x0][0x144] ;  /* 0x00005100ff117b82 */ /* 0x000e300000000800 */
[----:B------:R-:W0:Y:S08]  /*e620*/  LDC R10, c[0x0][0x630] ;  /* 0x00018c00ff0a7b82 */ /* 0x000e300000000800 */
[----:B------:R-:W0:Y:S01]  /*e630*/  LDC.64 R12, c[0x0][0x620] ;  /* 0x00018800ff0c7b82 */ /* 0x000e220000000a00 */
[----:B-----5:R-:W-:-:S04]  /*e640*/  ISETP.NE.U32.AND P0, PT, R8, RZ, PT ;  /* 0x000000ff0800720c */ /* 0x020fc80003f05070 */
[----:B------:R-:W-:Y:S02]  /*e650*/  ISETP.NE.AND.EX P0, PT, R9, RZ, PT, P0 ;  /* 0x000000ff0900720c */ /* 0x000fe40003f05300 */
[----:B--2---:R-:W-:-:S05]  /*e660*/  I2FP.F32.U32 R0, R14 ;  /* 0x0000000e00007245 */ /* 0x004fca0000201000 */
[----:B------:R-:W-:-:S04]  /*e670*/  FMUL R0, R0, UR6 ;  /* 0x0000000600007c20 */ /* 0x000fc80008400000 */
[----:B------:R2:W0:Y:S02]  /*e680*/  F2I.U32.TRUNC.NTZ R15, R0 ;  /* 0x00000000000f7305 */ /* 0x000424000020f000 */
[----:B------:R-:W-:Y:S05]  /*e690*/  @!P0 BRA `(.L_x_291) ;  /* 0x0000000000288947 */ /* 0x000fea0003800000 */
[----:B--2---:R-:W2:Y:S02]  /*e6a0*/  LDC R0, c[0x0][0x634] ;  /* 0x00018d00ff007b82 */ /* 0x004ea40000000800 */
[----:B--2---:R-:W-:-:S05]  /*e6b0*/  IADD3 R7, P0, R19, R0, RZ ;  /* 0x0000000013077210 */ /* 0x004fca0007f1e0ff */
[----:B------:R-:W-:-:S04]  /*e6c0*/  IMAD.X R11, RZ, RZ, R22, P0 ;  /* 0x000000ffff0b7224 */ /* 0x000fc800000e0616 */
[----:B0-----:R-:W-:-:S04]  /*e6d0*/  IMAD.WIDE.U32 R2, R11, R8, RZ ;  /* 0x000000080b027225 */ /* 0x001fc800078e00ff */
[----:B------:R-:W-:-:S04]  /*e6e0*/  IMAD.WIDE.U32 R4, P0, R7, R9, R2 ;  /* 0x0000000907047225 */ /* 0x000fc80007800002 */
[----:B------:R-:W-:-:S04]  /*e6f0*/  IMAD.WIDE.U32 R2, R7, R8, RZ ;  /* 0x0000000807027225 */ /* 0x000fc800078e00ff */
[----:B------:R-:W-:Y:S01]  /*e700*/  IMAD.X R7, RZ, RZ, RZ, P0 ;  /* 0x000000ffff077224 */ /* 0x000fe200000e06ff */
[----:B------:R-:W-:Y:S01]  /*e710*/  IADD3 RZ, P0, R3, R4, RZ ;  /* 0x0000000403ff7210 */ /* 0x000fe20007f1e0ff */
[----:B------:R-:W-:-:S04]  /*e720*/  IMAD.MOV.U32 R6, RZ, RZ, R5 ;  /* 0x000000ffff067224 */ /* 0x000fc800078e0005 */
[----:B------:R-:W-:-:S08]  /*e730*/  IMAD.WIDE.U32.X R6, R11, R9, R6, P0 ;  /* 0x000000090b067225 */ /* 0x000fd000000e0406 */
.L_x_291:
[-CC-:B0-----:R-:W-:Y:S01]  /*e740*/  SHF.R.U64 R24, R6, R10.reuse, R7.reuse ;  /* 0x0000000a06187219 */ /* 0x181fe20000001207 */
[----:B------:R-:W0:Y:S01]  /*e750*/  LDC.64 R20, c[0x0][0x640] ;  /* 0x00019000ff147b82 */ /* 0x000e220000000a00 */
[----:B--2---:R-:W-:Y:S01]  /*e760*/  SHF.R.U32.HI R0, RZ, R10, R7 ;  /* 0x0000000aff007219 */ /* 0x004fe20000011607 */
[----:B------:R-:W-:Y:S01]  /*e770*/  IMAD.MOV.U32 R2, RZ, RZ, R19 ;  /* 0x000000ffff027224 */ /* 0x000fe200078e0013 */
[----:B------:R-:W-:Y:S01]  /*e780*/  IADD3 R5, P0, RZ, -R24, RZ ;  /* 0x80000018ff057210 */ /* 0x000fe20007f1e0ff */
[----:B------:R-:W-:Y:S01]  /*e790*/  IMAD.MOV R15, RZ, RZ, -R15 ;  /* 0x000000ffff0f7224 */ /* 0x000fe200078e0a0f */
[----:B------:R-:W-:Y:S01]  /*e7a0*/  ULDC UR6, c[0x0][0x154] ;  /* 0x0000550000067ab9 */ /* 0x000fe20000000800 */
[----:B------:R-:W-:Y:S02]  /*e7b0*/  IMAD.MOV.U32 R7, RZ, RZ, 0x1 ;  /* 0x00000001ff077424 */ /* 0x000fe400078e00ff */
[----:B------:R-:W2:Y:S01]  /*e7c0*/  LDC R4, c[0x0][0x618] ;  /* 0x00018600ff047b82 */ /* 0x000ea20000000800 */
[----:B------:R-:W-:-:S02]  /*e7d0*/  IMAD.X R3, RZ, RZ, ~R0, P0 ;  /* 0x000000ffff037224 */ /* 0x000fc400000e0e00 */
[----:B------:R-:W-:Y:S02]  /*e7e0*/  IMAD R15, R17, R15, R14 ;  /* 0x0000000f110f7224 */ /* 0x000fe400078e020e */
[-C--:B------:R-:W-:Y:S02]  /*e7f0*/  IMAD R0, R3, R12.reuse, RZ ;  /* 0x0000000c03007224 */ /* 0x080fe400078e02ff */
[----:B------:R-:W-:Y:S01]  /*e800*/  IMAD.MOV.U32 R3, RZ, RZ, R22 ;  /* 0x000000ffff037224 */ /* 0x000fe200078e0016 */
[----:B------:R-:W5:Y:S01]  /*e810*/  LDC R6, c[0x0][0x608] ;  /* 0x00018200ff067b82 */ /* 0x000f620000000800 */
[----:B------:R-:W-:-:S04]  /*e820*/  IMAD.WIDE.U32 R2, R5, R12, R2 ;  /* 0x0000000c05027225 */ /* 0x000fc800078e0002 */
[----:B------:R-:W-:-:S03]  /*e830*/  IMAD R5, R5, R13, R0 ;  /* 0x0000000d05057224 */ /* 0x000fc600078e0200 */
[----:B------:R-:W1:Y:S01]  /*e840*/  LDC R18, c[0x0][0x658] ;  /* 0x00019600ff127b82 */ /* 0x000e620000000800 */
[----:B------:R-:W-:Y:S01]  /*e850*/  I2FP.F32.U32 R0, R16 ;  /* 0x0000001000007245 */ /* 0x000fe20000201000 */
[----:B------:R-:W-:Y:S01]  /*e860*/  IMAD.IADD R3, R3, 0x1, R5 ;  /* 0x0000000103037824 */ /* 0x000fe200078e0205 */
[----:B0-----:R-:W-:Y:S01]  /*e870*/  ISETP.NE.U32.AND P0, PT, R20, RZ, PT ;  /* 0x000000ff1400720c */ /* 0x001fe20003f05070 */
[----:B------:R-:W-:Y:S02]  /*e880*/  IMAD.MOV.U32 R5, RZ, RZ, -0x1 ;  /* 0xffffffffff057424 */ /* 0x000fe400078e00ff */
[----:B------:R-:W-:Y:S02]  /*e890*/  FMUL R0, R0, UR6 ;  /* 0x0000000600007c20 */ /* 0x000fe40008400000 */
[----:B------:R-:W0:Y:S01]  /*e8a0*/  LDC R13, c[0x0][0x148] ;  /* 0x00005200ff0d7b82 */ /* 0x000e220000000800 */
[----:B--2---:R-:W-:Y:S01]  /*e8b0*/  SHF.R.U64 R10, R2, R4, R3 ;  /* 0x00000004020a7219 */ /* 0x004fe20000001203 */
[----:B------:R2:W0:Y:S01]  /*e8c0*/  F2I.U32.TRUNC.NTZ R12, R0 ;  /* 0x00000000000c7305 */ /* 0x000422000020f000 */
[----:B------:R-:W-:-:S02]  /*e8d0*/  ISETP.NE.AND.EX P0, PT, R21, RZ, PT, P0 ;  /* 0x000000ff1500720c */ /* 0x000fc40003f05300 */
[----:B------:R-:W-:-:S03]  /*e8e0*/  SHF.R.U32.HI R3, RZ, R4, R3 ;  /* 0x00000004ff037219 */ /* 0x000fc60000011603 */
[----:B------:R-:W0:Y:S01]  /*e8f0*/  LDC R14, c[0x0][0x600] ;  /* 0x00018000ff0e7b82 */ /* 0x000e220000000800 */
[-CC-:B-----5:R-:W-:Y:S02]  /*e900*/  SHF.R.U64 R8, R10, R6.reuse, R3.reuse ;  /* 0x000000060a087219 */ /* 0x1a0fe40000001203 */
[----:B------:R-:W-:-:S05]  /*e910*/  SHF.R.U32.HI R3, RZ, R6, R3 ;  /* 0x00000006ff037219 */ /* 0x000fca0000011603 */
[----:B------:R-:W0:Y:S01]  /*e920*/  LDC R19, c[0x0][0x648] ;  /* 0x00019200ff137b82 */ /* 0x000e220000000800 */
[-CC-:B-1----:R-:W-:Y:S02]  /*e930*/  SHF.R.U64 R11, R8, R18.reuse, R3.reuse ;  /* 0x00000012080b7219 */ /* 0x182fe40000001203 */
[-C--:B------:R-:W-:Y:S02]  /*e940*/  SHF.L.U32 R5, R5, R18.reuse, RZ ;  /* 0x0000001205057219 */ /* 0x080fe400000006ff */
[-C--:B------:R-:W-:Y:S01]  /*e950*/  SHF.R.U32.HI R3, RZ, R18.reuse, R3 ;  /* 0x00000012ff037219 */ /* 0x080fe20000011603 */
[----:B------:R-:W-:Y:S01]  /*e960*/  IMAD.MOV.U32 R2, RZ, RZ, R11 ;  /* 0x000000ffff027224 */ /* 0x000fe200078e000b */
[----:B------:R-:W-:Y:S01]  /*e970*/  SHF.L.U32 R40, R7, R18, RZ ;  /* 0x0000001207287219 */ /* 0x000fe200000006ff */
[----:B------:R-:W1:Y:S01]  /*e980*/  LDC R22, c[0x0][0x638] ;  /* 0x00018e00ff167b82 */ /* 0x000e620000000800 */
[----:B------:R-:W-:-:S07]  /*e990*/  LOP3.LUT R17, RZ, R5, RZ, 0x33, !PT ;  /* 0x00000005ff117212 */ /* 0x000fce00078e33ff */
[----:B------:R-:W0:Y:S01]  /*e9a0*/  LDC R23, c[0x0][0x610] ;  /* 0x00018400ff177b82 */ /* 0x000e220000000800 */
[----:B--2---:R-:W-:Y:S05]  /*e9b0*/  @!P0 BRA `(.L_x_292) ;  /* 0x0000000000288947 */ /* 0x004fea0003800000 */
[----:B------:R-:W2:Y:S02]  /*e9c0*/  LDC R0, c[0x0][0x64c] ;  /* 0x00019300ff007b82 */ /* 0x000ea40000000800 */
[----:B--2---:R-:W-:-:S05]  /*e9d0*/  IADD3 R7, P0, R11, R0, RZ ;  /* 0x000000000b077210 */ /* 0x004fca0007f1e0ff */
        /* <DEDUP_REMOVED lines=8> */
.L_x_292:
[----:B0-----:R-:W-:Y:S01]  /*ea60*/  SHF.R.U64 R0, R2, R19, R3 ;  /* 0x0000001302007219 */ /* 0x001fe20000001203 */
[----:B------:R-:W-:Y:S01]  /*ea70*/  VIADD R3, R14, 0xffffffff ;  /* 0xffffffff0e037836 */ /* 0x000fe20000000000 */
[----:B------:R-:W-:Y:S01]  /*ea80*/  LOP3.LUT R5, R8, R17, RZ, 0xc0, !PT ;  /* 0x0000001108057212 */ /* 0x000fe200078ec0ff */
[----:B------:R-:W-:Y:S01]  /*ea90*/  IMAD.MOV R12, RZ, RZ, -R12 ;  /* 0x000000ffff0c7224 */ /* 0x000fe200078e0a0c */
[----:B------:R-:W-:Y:S01]  /*eaa0*/  R2UR UR22, R24 ;  /* 0x00000000181672ca */ /* 0x000fe200000e0000 */
[----:B------:R-:W-:Y:S01]  /*eab0*/  IMAD.MOV R2, RZ, RZ, -R0 ;  /* 0x000000ffff027224 */ /* 0x000fe200078e0a00 */
[----:B------:R-:W-:Y:S01]  /*eac0*/  LOP3.LUT R3, R10, R3, RZ, 0xc0, !PT ;  /* 0x000000030a037212 */ /* 0x000fe200078ec0ff */
[----:B------:R-:W-:Y:S02]  /*ead0*/  IMAD R40, R40, R0, R5 ;  /* 0x0000000028287224 */ /* 0x000fe400078e0205 */
[----:B------:R-:W-:Y:S02]  /*eae0*/  @P4 IMAD R15, R13, R12, R16 ;  /* 0x0000000c0d0f4224 */ /* 0x000fe400078e0210 */
[----:B-1----:R-:W-:-:S02]  /*eaf0*/  IMAD R0, R2, R22, R11 ;  /* 0x0000001602007224 */ /* 0x002fc400078e020b */
[----:B------:R-:W-:Y:S02]  /*eb00*/  IMAD R40, R40, R23, R15 ;  /* 0x0000001728287224 */ /* 0x000fe400078e020f */
[----:B------:R-:W-:Y:S02]  /*eb10*/  IMAD R3, R0, R14, R3 ;  /* 0x0000000e00037224 */ /* 0x000fe400078e0203 */
[----:B------:R-:W-:-:S03]  /*eb20*/  IMAD.MOV.U32 R0, RZ, RZ, 0x1 ;  /* 0x00000001ff007424 */ /* 0x000fc600078e00ff */
[----:B------:R-:W-:Y:S02]  /*eb30*/  SEL R2, R3, R40, !P4 ;  /* 0x0000002803027207 */ /* 0x000fe40006000000 */
[----:B------:R-:W-:-:S03]  /*eb40*/  SEL R40, R40, R3, !P4 ;  /* 0x0000000328287207 */ /* 0x000fc60006000000 */
[----:B------:R2:W-:Y:S04]  /*eb50*/  STL [R1+0x80], R2 ;  /* 0x0000800201007387 */ /* 0x0005e80000100800 */
.L_x_290:
[----:B------:R0:W-:Y:S01]  /*eb60*/  STL [R1+0x84], R40 ;  /* 0x0000842801007387 */ /* 0x0001e20000100800 */
[----:B------:R-:W-:-:S13]  /*eb70*/  LOP3.LUT P0, RZ, R0, 0xff, RZ, 0xc0, !PT ;  /* 0x000000ff00ff7812 */ /* 0x000fda000780c0ff */
[----:B0-----:R-:W-:Y:S05]  /*eb80*/  @P0 BRA `(.L_x_293) ;  /* 0xffffff24003c0947 */ /* 0x001fea000383ffff */
[----:B------:R-:W-:Y:S05]  /*eb90*/  EXIT ;  /* 0x000000000000794d */ /* 0x000fea0003800000 */
.L_x_3:
[----:B------:R-:W2:Y:S01]  /*eba0*/  LDL R16, [R1+0x7c] ;  /* 0x00007c0001107983 */ /* 0x000ea20000100800 */
[----:B------:R-:W-:-:S03]  /*ebb0*/  ULDC.64 UR4, c[0x0][0x650] ;  /* 0x0001940000047ab9 */ /* 0x000fc60000000a00 */
[----:B------:R-:W3:Y:S01]  /*ebc0*/  LDL R17, [R1+0x78] ;  /* 0x0000780001117983 */ /* 0x000ee20000100800 */
[----:B------:R-:W-:Y:S01]  /*ebd0*/  PRMT R4, RZ, 0x7610, R4 ;  /* 0x00007610ff047816 */ /* 0x000fe20000000004 */
[----:B------:R-:W-:Y:S02]  /*ebe0*/  IMAD.MOV.U32 R5, RZ, RZ, -0x1 ;  /* 0xffffffffff057424 */ /* 0x000fe400078e00ff */
[----:B------:R-:W-:Y:S02]  /*ebf0*/  IMAD.MOV.U32 R6, RZ, RZ, -0x1 ;  /* 0xffffffffff067424 */ /* 0x000fe400078e00ff */
[----:B------:R-:W-:Y:S01]  /*ec00*/  IMAD.MOV.U32 R11, RZ, RZ, -0x1 ;  /* 0xffffffffff0b7424 */ /* 0x000fe200078e00ff */
[----:B--2---:R-:W-:-:S04]  /*ec10*/  ISETP.GE.U32.AND P0, PT, R16, UR4, PT ;  /* 0x0000000410007c0c */ /* 0x004fc8000bf06070 */
[----:B---3--:R-:W-:-:S13]  /*ec20*/  ISETP.GE.U32.AND.EX P0, PT, R17, UR5, PT, P0 ;  /* 0x0000000511007c0c */ /* 0x008fda000bf06100 */
[----:B------:R-:W-:Y:S05]  /*ec30*/  @P0 BRA `(.L_x_294) ;  /* 0x00000004005c0947 */ /* 0x000fea0003800000 */
        /* <DEDUP_REMOVED lines=18> */
.L_x_295:
[-CC-:B------:R-:W-:Y:S01]  /*ed60*/  SHF.R.U64 R11, R8, R12.reuse, R9.reuse ;  /* 0x0000000c080b7219 */ /* 0x180fe20000001209 */
[----:B------:R-:W0:Y:S01]  /*ed70*/  LDC.64 R20, c[0x0][0x640] ;  /* 0x00019000ff147b82 */ /* 0x000e220000000a00 */
[----:B------:R-:W-:Y:S01]  /*ed80*/  SHF.R.U32.HI R3, RZ, R12, R9 ;  /* 0x0000000cff037219 */ /* 0x000fe20000011609 */
[----:B------:R-:W-:Y:S01]  /*ed90*/  ULDC UR4, c[0x0][0x150] ;  /* 0x0000540000047ab9 */ /* 0x000fe20000000800 */
[----:B------:R-:W-:Y:S01]  /*eda0*/  IADD3 R7, P0, RZ, -R11, RZ ;  /* 0x8000000bff077210 */ /* 0x000fe20007f1e0ff */
[----:B------:R-:W-:Y:S01]  /*edb0*/  IMAD.MOV.U32 R4, RZ, RZ, R16 ;  /* 0x000000ffff047224 */ /* 0x000fe200078e0010 */
[----:B------:R-:W-:Y:S01]  /*edc0*/  I2FP.F32.U32 R6, R2 ;  /* 0x0000000200067245 */ /* 0x000fe20000201000 */
[----:B------:R-:W-:Y:S02]  /*edd0*/  IMAD.MOV.U32 R5, RZ, RZ, R17 ;  /* 0x000000ffff057224 */ /* 0x000fe400078e0011 */
[----:B------:R-:W1:Y:S01]  /*ede0*/  LDC R10, c[0x0][0x618] ;  /* 0x00018600ff0a7b82 */ /* 0x000e620000000800 */
[----:B------:R-:W-:-:S02]  /*edf0*/  IMAD.X R3, RZ, RZ, ~R3, P0 ;  /* 0x000000ffff037224 */ /* 0x000fc400000e0e03 */
[----:B------:R-:W-:Y:S01]  /*ee00*/  FMUL R9, R6, UR4 ;  /* 0x0000000406097c20 */ /* 0x000fe20008400000 */
[----:B------:R-:W-:Y:S01]  /*ee10*/  IMAD.WIDE.U32 R4, R7, R14, R4 ;  /* 0x0000000e07047225 */ /* 0x000fe200078e0004 */
[----:B------:R-:W-:-:S03]  /*ee20*/  ULDC UR4, c[0x0][0x154] ;  /* 0x0000550000047ab9 */ /* 0x000fc60000000800 */
[----:B------:R-:W-:Y:S01]  /*ee30*/  IMAD R6, R3, R14, RZ ;  /* 0x0000000e03067224 */ /* 0x000fe200078e02ff */
[----:B------:R-:W2:Y:S01]  /*ee40*/  LDC R13, c[0x0][0x144] ;  /* 0x00005100ff0d7b82 */ /* 0x000ea20000000800 */
[----:B------:R-:W3:Y:S02]  /*ee50*/  F2I.U32.TRUNC.NTZ R9, R9 ;  /* 0x0000000900097305 */ /* 0x000ee4000020f000 */
[----:B------:R-:W-:Y:S02]  /*ee60*/  IMAD R3, R7, R15, R6 ;  /* 0x0000000f07037224 */ /* 0x000fe400078e0206 */
[----:B------:R-:W-:Y:S02]  /*ee70*/  IMAD.MOV.U32 R6, RZ, RZ, -0x1 ;  /* 0xffffffffff067424 */ /* 0x000fe400078e00ff */
[----:B------:R-:W-:Y:S01]  /*ee80*/  IMAD.IADD R3, R5, 0x1, R3 ;  /* 0x0000000105037824 */ /* 0x000fe200078e0203 */
[----:B------:R-:W4:Y:S01]  /*ee90*/  LDC R12, c[0x0][0x608] ;  /* 0x00018200ff0c7b82 */ /* 0x000f220000000800 */
[----:B------:R-:W-:-:S02]  /*eea0*/  I2FP.F32.U32 R5, R0 ;  /* 0x0000000000057245 */ /* 0x000fc40000201000 */
[----:B0-----:R-:W-:-:S03]  /*eeb0*/  ISETP.NE.U32.AND P0, PT, R20, RZ, PT ;  /* 0x000000ff1400720c */ /* 0x001fc60003f05070 */
[----:B------:R-:W-:Y:S01]  /*eec0*/  FMUL R5, R5, UR4 ;  /* 0x0000000405057c20 */ /* 0x000fe20008400000 */
[----:B------:R-:W-:Y:S01]  /*eed0*/  ISETP.NE.AND.EX P0, PT, R21, RZ, PT, P0 ;  /* 0x000000ff1500720c */ /* 0x000fe20003f05300 */
[----:B------:R-:W0:Y:S01]  /*eee0*/  LDC R7, c[0x0][0x658] ;  /* 0x00019600ff077b82 */ /* 0x000e220000000800 */
[-C--:B-1----:R-:W-:Y:S01]  /*eef0*/  SHF.R.U64 R8, R4, R10.reuse, R3 ;  /* 0x0000000a04087219 */ /* 0x082fe20000001203 */
[----:B---3--:R-:W-:Y:S01]  /*ef00*/  IMAD.MOV R4, RZ, RZ, -R9 ;  /* 0x000000ffff047224 */ /* 0x008fe200078e0a09 */
[----:B------:R-:W-:Y:S02]  /*ef10*/  SHF.R.U32.HI R3, RZ, R10, R3 ;  /* 0x0000000aff037219 */ /* 0x000fe40000011603 */
[----:B------:R1:W3:Y:S03]  /*ef20*/  F2I.U32.TRUNC.NTZ R10, R5 ;  /* 0x00000005000a7305 */ /* 0x0002e6000020f000 */
[----:B------:R-:W1:Y:S01]  /*ef30*/  LDC R17, c[0x0][0x148] ;  /* 0x00005200ff117b82 */ /* 0x000e620000000800 */
[----:B--2---:R-:W-:-:S02]  /*ef40*/  IMAD R19, R13, R4, R2 ;  /* 0x000000040d137224 */ /* 0x004fc400078e0202 */
[----:B------:R-:W-:-:S05]  /*ef50*/  IMAD.MOV.U32 R4, RZ, RZ, 0x1 ;  /* 0x00000001ff047424 */ /* 0x000fca00078e00ff */
[----:B------:R-:W2:Y:S01]  /*ef60*/  LDC R14, c[0x0][0x600] ;  /* 0x00018000ff0e7b82 */ /* 0x000ea20000000800 */
[-CC-:B----4-:R-:W-:Y:S02]  /*ef70*/  SHF.R.U64 R13, R8, R12.reuse, R3.reuse ;  /* 0x0000000c080d7219 */ /* 0x190fe40000001203 */
[----:B------:R-:W-:-:S05]  /*ef80*/  SHF.R.U32.HI R2, RZ, R12, R3 ;  /* 0x0000000cff027219 */ /* 0x000fca0000011603 */
[----:B------:R-:W4:Y:S01]  /*ef90*/  LDC R16, c[0x0][0x648] ;  /* 0x00019200ff107b82 */ /* 0x000f220000000800 */
[-CC-:B0-----:R-:W-:Y:S02]  /*efa0*/  SHF.R.U64 R15, R13, R7.reuse, R2.reuse ;  /* 0x000000070d0f7219 */ /* 0x181fe40000001202 */
[-C--:B------:R-:W-:Y:S02]  /*efb0*/  SHF.L.U32 R6, R6, R7.reuse, RZ ;  /* 0x0000000706067219 */ /* 0x080fe400000006ff */
[-C--:B------:R-:W-:Y:S01]  /*efc0*/  SHF.R.U32.HI R3, RZ, R7.reuse, R2 ;  /* 0x00000007ff037219 */ /* 0x080fe20000011602 */
[----:B------:R-:W-:Y:S01]  /*efd0*/  IMAD.MOV.U32 R2, RZ, RZ, R15 ;  /* 0x000000ffff027224 */ /* 0x000fe200078e000f */
[----:B------:R-:W-:Y:S01]  /*efe0*/  SHF.L.U32 R12, R4, R7, RZ ;  /* 0x00000007040c7219 */ /* 0x000fe200000006ff */
[----:B------:R-:W0:Y:S01]  /*eff0*/  LDC R18, c[0x0][0x638] ;  /* 0x00018e00ff127b82 */ /* 0x000e220000000800 */
[----:B------:R-:W-:-:S07]  /*f000*/  LOP3.LUT R22, RZ, R6, RZ, 0x33, !PT ;  /* 0x00000006ff167212 */ /* 0x000fce00078e33ff */
        /* <DEDUP_REMOVED lines=12> */
.L_x_296:
[----:B----4-:R-:W-:Y:S01]  /*f0d0*/  SHF.R.U64 R3, R2, R16, R3 ;  /* 0x0000001002037219 */ /* 0x010fe20000001203 */
[----:B--2---:R-:W-:Y:S01]  /*f0e0*/  VIADD R5, R14, 0xffffffff ;  /* 0xffffffff0e057836 */ /* 0x004fe20000000000 */
[----:B------:R-:W-:Y:S01]  /*f0f0*/  LOP3.LUT R2, R13, R22, RZ, 0xc0, !PT ;  /* 0x000000160d027212 */ /* 0x000fe200078ec0ff */
[----:B------:R-:W-:Y:S02]  /*f100*/  IMAD.MOV R10, RZ, RZ, -R10 ;  /* 0x000000ffff0a7224 */ /* 0x000fe400078e0a0a */
[----:B------:R-:W-:Y:S02]  /*f110*/  IMAD.MOV R4, RZ, RZ, -R3 ;  /* 0x000000ffff047224 */ /* 0x000fe400078e0a03 */
[----:B------:R-:W-:Y:S01]  /*f120*/  IMAD R2, R12, R3, R2 ;  /* 0x000000030c027224 */ /* 0x000fe200078e0202 */
[----:B------:R-:W-:Y:S01]  /*f130*/  LOP3.LUT R3, R8, R5, RZ, 0xc0, !PT ;  /* 0x0000000508037212 */ /* 0x000fe200078ec0ff */
[----:B------:R-:W-:Y:S02]  /*f140*/  @P4 IMAD R19, R17, R10, R0 ;  /* 0x0000000a11134224 */ /* 0x000fe400078e0200 */
[----:B0-----:R-:W-:-:S02]  /*f150*/  IMAD R0, R4, R18, R15 ;  /* 0x0000001204007224 */ /* 0x001fc400078e020f */
[----:B------:R-:W-:Y:S02]  /*f160*/  IMAD R5, R2, R23, R19 ;  /* 0x0000001702057224 */ /* 0x000fe400078e0213 */
[----:B------:R-:W-:Y:S02]  /*f170*/  IMAD R0, R0, R14, R3 ;  /* 0x0000000e00007224 */ /* 0x000fe400078e0203 */
[----:B------:R-:W-:-:S03]  /*f180*/  IMAD.MOV.U32 R4, RZ, RZ, 0x1 ;  /* 0x00000001ff047424 */ /* 0x000fc600078e00ff */
[----:B------:R-:W-:Y:S02]  /*f190*/  SEL R6, R0, R5, !P4 ;  /* 0x0000000500067207 */ /* 0x000fe40006000000 */
[----:B------:R-:W-:-:S07]  /*f1a0*/  SEL R5, R5, R0, !P4 ;  /* 0x0000000005057207 */ /* 0x000fce0006000000 */
.L_x_294:
[----:B------:R-:W-:-:S08]  /*f1b0*/  NOP ;  /* 0x0000000000007918 */ /* 0x000fd00000000000 */
[----:B------:R-:W0:-:S00]  /*f1c0*/  USETMAXREG.DEALLOC.CTAPOOL 0x28 ;  /* 0x00000028000079c8 */ /* 0x000e0000080e0500 */
[----:B------:R-:W-:-:S13]  /*f1d0*/  ISETP.NE.AND P0, PT, RZ, UR8, PT ;  /* 0x00000008ff007c0c */ /* 0x000fda000bf05270 */
[----:B------:R-:W-:Y:S05]  /*f1e0*/  @P0 EXIT ;  /* 0x000000000000094d */ /* 0x000fea0003800000 */
[----:B0-----:R-:W-:Y:S01]  /*f1f0*/  LOP3.LUT P0, RZ, R4, 0xff, RZ, 0xc0, !PT ;  /* 0x000000ff04ff7812 */ /* 0x001fe2000780c0ff */
[----:B------:R-:W-:Y:S02]  /*f200*/  IMAD.MOV.U32 R0, RZ, RZ, 0x1 ;  /* 0x00000001ff007424 */ /* 0x000fe400078e00ff */
[----:B------:R-:W-:-:S10]  /*f210*/  IMAD.MOV.U32 R8, RZ, RZ, RZ ;  /* 0x000000ffff087224 */ /* 0x000fd400078e00ff */
[----:B------:R-:W-:Y:S05]  /*f220*/  @!P0 BRA `(.L_x_297) ;  /* 0x0000000c00588947 */ /* 0x000fea0003800000 */
[----:B------:R-:W0:Y:S01]  /*f230*/  S2R R2, SR_TID.X ;  /* 0x0000000000027919 */ /* 0x000e220000002100 */
[----:B------:R-:W-:Y:S01]  /*f240*/  ULDC UR4, c[0x0][0x28c] ;  /* 0x0000a30000047ab9 */ /* 0x000fe20000000800 */
[----:B------:R-:W-:Y:S01]  /*f250*/  ULDC UR6, c[0x0][0x658] ;  /* 0x0001960000067ab9 */ /* 0x000fe20000000800 */
[----:B------:R-:W-:Y:S01]  /*f260*/  UIADD3 UR10, UR4, 0x3f, URZ ;  /* 0x0000003f040a7890 */ /* 0x000fe2000fffe03f */
[----:B------:R-:W-:Y:S01]  /*f270*/  BSSY B0, `(.L_x_297) ;  /* 0x00000d1000007945 */ /* 0x000fe20003800000 */
[----:B------:R-:W-:Y:S01]  /*f280*/  UMOV UR7, 0xffffffff ;  /* 0xffffffff00077882 */ /* 0x000fe20000000000 */
[----:B------:R-:W-:Y:S01]  /*f290*/  ULDC UR5, c[0x0][0x600] ;  /* 0x0001800000057ab9 */ /* 0x000fe20000000800 */
[----:B------:R-:W-:Y:S01]  /*f2a0*/  UMOV UR9, 0x1 ;  /* 0x0000000100097882 */ /* 0x000fe20000000000 */
[----:B------:R-:W-:Y:S01]  /*f2b0*/  USHF.L.U32 UR7, UR7, UR6, URZ ;  /* 0x0000000607077299 */ /* 0x000fe2000800063f */
[----:B------:R-:W-:Y:S01]  /*f2c0*/  IMAD.MOV.U32 R9, RZ, RZ, 0x1 ;  /* 0x00000001ff097424 */ /* 0x000fe200078e00ff */
[----:B------:R-:W-:Y:S01]  /*f2d0*/  UIADD3 UR4, UR5, -0x1, URZ ;  /* 0xffffffff05047890 */ /* 0x000fe2000fffe03f */
[----:B------:R-:W-:Y:S01]  /*f2e0*/  IMAD.MOV.U32 R0, RZ, RZ, 0x1 ;  /* 0x00000001ff007424 */ /* 0x000fe200078e00ff */
[----:B------:R-:W-:Y:S01]  /*f2f0*/  USHF.R.S32.HI UR11, URZ, 0x1f, UR10 ;  /* 0x0000001f3f0b7899 */ /* 0x000fe2000801140a */
[----:B------:R-:W-:Y:S01]  /*f300*/  IMAD.MOV.U32 R8, RZ, RZ, RZ ;  /* 0x000000ffff087224 */ /* 0x000fe200078e00ff */
[----:B------:R-:W-:Y:S01]  /*f310*/  ULDC UR8, c[0x0][0xc] ;  /* 0x0000030000087ab9 */ /* 0x000fe20000000800 */
[----:B------:R-:W-:-:S02]  /*f320*/  USHF.L.U32 UR5, UR9, UR6, URZ ;  /* 0x0000000609057299 */ /* 0x000fc4000800063f */
[----:B------:R-:W-:Y:S01]  /*f330*/  ULEA.HI UR11, UR11, UR10, URZ, 0x6 ;  /* 0x0000000a0b0b7291 */ /* 0x000fe2000f8f303f */
[----:B------:R-:W-:Y:S01]  /*f340*/  ULDC UR9, c[0x0][0x10] ;  /* 0x0000040000097ab9 */ /* 0x000fe20000000800 */
[----:B------:R-:W-:Y:S02]  /*f350*/  ULOP3.LUT UR6, URZ, UR7, URZ, 0x33, !UPT ;  /* 0x000000073f067292 */ /* 0x000fe4000f8e333f */
[----:B------:R-:W-:Y:S01]  /*f360*/  UIMAD.WIDE.U32 UR8, UR8, UR9, URZ ;  /* 0x00000009080872a5 */ /* 0x000fe2000f8e003f */
[----:B------:R-:W-:Y:S01]  /*f370*/  ULDC UR7, c[0x0][0x14] ;  /* 0x0000050000077ab9 */ /* 0x000fe20000000800 */
[----:B------:R-:W-:Y:S02]  /*f380*/  USHF.R.S32.HI UR20, URZ, 0x6, UR11 ;  /* 0x000000063f147899 */ /* 0x000fe4000801140b */
[----:B------:R-:W-:Y:S02]  /*f390*/  UIMAD.WIDE.U32 UR22, UR8, UR7, URZ ;  /* 0x00000007081672a5 */ /* 0x000fe4000f8e003f */
[----:B------:R-:W-:-:S02]  /*f3a0*/  UIMAD UR18, UR9, UR7, URZ ;  /* 0x00000007091272a4 */ /* 0x000fc4000f8e023f */
[----:B------:R-:W-:Y:S01]  /*f3b0*/  ULOP3.LUT UR26, UR13, 0x2, URZ, 0xfc, !UPT ;  /* 0x000000020d1a7892 */ /* 0x000fe2000f8efc3f */
[C---:B0-----:R-:W-:Y:S01]  /*f3c0*/  LOP3.LUT P2, RZ, R2.reuse, 0x7f, RZ, 0xc0, !PT ;  /* 0x0000007f02ff7812 */ /* 0x041fe2000784c0ff */
[----:B------:R-:W-:Y:S01]  /*f3d0*/  UIADD3 UR18, UR23, UR18, URZ ;  /* 0x0000001217127290 */ /* 0x000fe2000fffe03f */
[----:B------:R-:W-:Y:S01]  /*f3e0*/  LOP3.LUT P0, RZ, R2, 0x1f, RZ, 0xc0, !PT ;  /* 0x0000001f02ff7812 */ /* 0x000fe2000780c0ff */
[----:B------:R-:W-:Y:S01]  /*f3f0*/  UIADD3 UR27, UR20, 0x1, URZ ;  /* 0x00000001141b7890 */ /* 0x000fe2000fffe03f */
[----:B------:R-:W-:Y:S02]  /*f400*/  ULDC.64 UR24, c[0x0][0x198] ;  /* 0x0000660000187ab9 */ /* 0x000fe40000000a00 */
[----:B------:R-:W-:-:S13]  /*f410*/  PLOP3.LUT P0, PT, P0, P2, PT, 0x8a, 0x0 ;  /* 0x000000000000781c */ /* 0x000fda0000705172 */
.L_x_309:
[----:B------:R-:W-:-:S03]  /*f420*/  UMOV UR7, 0xffffffff ;  /* 0xffffffff00077882 */ /* 0x000fc60000000000 */
[----:B------:R-:W-:Y:S05]  /*f430*/  BRA.DIV UR7, `(.L_x_298) ;  /* 0x00000012073c7947 */ /* 0x000fea000b800000 */
[----:B------:R-:W-:-:S13]  /*f440*/  ELECT P1, URZ, PT ;  /* 0x00000000003f782f */ /* 0x000fda0003820000 */
.L_x_323:
[----:B------:R-:W0:Y:S01]  /*f450*/  LDC R2, c[0x0][0x28c] ;  /* 0x0000a300ff027b82 */ /* 0x000e220000000800 */
[----:B------:R-:W-:Y:S01]  /*f460*/  BSSY B1, `(.L_x_299) ;  /* 0x0000038000017945 */ /* 0x000fe20003800000 */
[----:B0-----:R-:W-:-:S13]  /*f470*/  ISETP.LT.OR P1, PT, R2, 0x1, !P1 ;  /* 0x000000010200780c */ /* 0x001fda0004f21670 */
[----:B------:R-:W-:Y:S05]  /*f480*/  @P1 BRA `(.L_x_300) ;  /* 0x0000000000d41947 */ /* 0x000fea0003800000 */
[----:B------:R-:W-:Y:S02]  /*f490*/  IMAD.SHL.U32 R6, R6, 0x80, RZ ;  /* 0x0000008006067824 */ /* 0x000fe400078e00ff */
[----:B------:R-:W-:Y:S02]  /*f4a0*/  IMAD.SHL.U32 R7, R5, 0x100, RZ ;  /* 0x0000010005077824 */ /* 0x000fe400078e00ff */
[----:B------:R-:W-:Y:S02]  /*f4b0*/  IMAD.MOV.U32 R12, RZ, RZ, RZ ;  /* 0x000000ffff0c7224 */ /* 0x000fe400078e00ff */
[----:B------:R-:W-:Y:S02]  /*f4c0*/  IMAD.U32 R14, RZ, RZ, UR27 ;  /* 0x0000001bff0e7e24 */ /* 0x000fe4000f8e00ff */
[----:B------:R-:W-:Y:S02]  /*f4d0*/  IMAD.MOV.U32 R2, RZ, RZ, R0 ;  /* 0x000000ffff027224 */ /* 0x000fe400078e0000 */
[----:B------:R-:W-:-:S07]  /*f4e0*/  IMAD.MOV.U32 R3, RZ, RZ, R8 ;  /* 0x000000ffff037224 */ /* 0x000fce00078e0008 */
.L_x_304:
[----:B------:R-:W0:Y:S01]  /*f4f0*/  S2R R5, SR_CgaCtaId ;  /* 0x0000000000057919 */ /* 0x000e220000008800 */
[----:B------:R-:W-:-:S04]  /*f500*/  MOV R4, 0x400 ;  /* 0x0000040000047802 */ /* 0x000fc80000000f00 */
[----:B0-----:R-:W-:Y:S02]  /*f510*/  LEA R10, R5, R4, 0x18 ;  /* 0x00000004050a7211 */ /* 0x001fe400078ec0ff */
[----:B------:R-:W-:Y:S01]  /*f520*/  SHF.L.U32 R4, R2, 0x1f, RZ ;  /* 0x0000001f02047819 */ /* 0x000fe200000006ff */
[----:B------:R-:W0:Y:S02]  /*f530*/  @!P2 LDC R5, c[0x0][0x500] ;  /* 0x00014000ff05ab82 */ /* 0x000e240000000800 */
[----:B------:R-:W-:-:S04]  /*f540*/  IMAD R13, R3, 0x8, R10 ;  /* 0x00000008030d7824 */ /* 0x000fc800078e020a */
[----:B------:R-:W1:Y:S02]  /*f550*/  SYNCS.PHASECHK.TRANS64.TRYWAIT P1, [R13+URZ+0x38], R4 ;  /* 0x000038040d0075a7 */ /* 0x000e64000802017f */
[----:B-1----:R-:W-:Y:S05]  /*f560*/  @!P1 BRA `(.L_x_301) ;  /* 0x0000001000109947 */ /* 0x002fea0003800000 */
.L_x_324:
[----:B------:R-:W-:Y:S01]  /*f570*/  UPRMT UR7, UR26, 0x9910, URZ ;  /* 0x000099101a077896 */ /* 0x000fe2000800003f */
[----:B0-----:R0:W-:Y:S03]  /*f580*/  @!P2 SYNCS.ARRIVE.TRANS64 RZ, [R13+URZ], R5 ;  /* 0x000000050dffa9a7 */ /* 0x0011e6000800003f */
[----:B------:R-:W-:-:S06]  /*f590*/  UISETP.NE.AND UP0, UPT, UR7, 0x2, UPT ;  /* 0x000000020700788c */ /* 0x000fcc000bf05270 */
[----:B------:R-:W-:-:S13]  /*f5a0*/  PLOP3.LUT P1, PT, PT, PT, UP0, 0x80, 0x0 ;  /* 0x000000000000781c */ /* 0x000fda0003f2f008 */
[----:B0-----:R-:W-:Y:S05]  /*f5b0*/  @P1 BRA `(.L_x_302) ;  /* 0x0000000000041947 */ /* 0x001fea0003800000 */
[----:B------:R-:W-:Y:S01]  /*f5c0*/  BPT.TRAP 0x1 ;  /* 0x000000040000795c */ /* 0x000fe20000300000 */
.L_x_302:
[----:B------:R-:W-:Y:S05]  /*f5d0*/  @P0 BRA `(.L_x_303) ;  /* 0x0000000000040947 */ /* 0x000fea0003800000 */
[----:B------:R-:W-:Y:S01]  /*f5e0*/  BPT.TRAP 0x1 ;  /* 0x000000040000795c */ /* 0x000fe20000300000 */
.L_x_303:
[--C-:B-1----:R-:W-:Y:S01]  /*f5f0*/  IMAD R4, R3, 0x4000, R10.reuse ;  /* 0x0000400003047824 */ /* 0x102fe200078e020a */
[----:B------:R-:W-:Y:S01]  /*f600*/  R2UR UR9, R13 ;  /* 0x000000000d0972ca */ /* 0x000fe200000e0000 */
[----:B------:R-:W-:Y:S01]  /*f610*/  IMAD R10, R3, 0x2000, R10 ;  /* 0x00002000030a7824 */ /* 0x000fe200078e020a */
[----:B------:R-:W-:Y:S01]  /*f620*/  UIADD3 UR14, UP0, UR24, 0xf0, URZ ;  /* 0x000000f0180e7890 */ /* 0x000fe2000ff1e03f */
[----:B------:R-:W-:Y:S01]  /*f630*/  VIADD R14, R14, 0xffffffff ;  /* 0xffffffff0e0e7836 */ /* 0x000fe20000000000 */
[----:B------:R-:W-:Y:S01]  /*f640*/  R2UR UR7, R4 ;  /* 0x00000000040772ca */ /* 0x000fe200000e0000 */
[----:B------:R-:W-:Y:S01]  /*f650*/  UIADD3 UR28, UP1, UR24, 0x1f0, URZ ;  /* 0x000001f0181c7890 */ /* 0x000fe2000ff3e03f */
[----:B------:R-:W-:Y:S01]  /*f660*/  R2UR UR8, R10 ;  /* 0x000000000a0872ca */ /* 0x000fe200000e0000 */
[----:B------:R-:W-:Y:S01]  /*f670*/  UIADD3.X UR15, URZ, UR25, URZ, UP0, !UPT ;  /* 0x000000193f0f7290 */ /* 0x000fe200087fe43f */
[----:B------:R-:W-:Y:S01]  /*f680*/  R2UR UR11, R7 ;  /* 0x00000000070b72ca */ /* 0x000fe200000e0000 */
[----:B------:R-:W-:Y:S01]  /*f690*/  VIADD R3, R3, 0x1 ;  /* 0x0000000103037836 */ /* 0x000fe20000000000 */
[----:B------:R-:W-:Y:S01]  /*f6a0*/  R2UR UR10, R12 ;  /* 0x000000000c0a72ca */ /* 0x000fe200000e0000 */
[----:B------:R-:W-:Y:S01]  /*f6b0*/  UIADD3.X UR29, URZ, UR25, URZ, UP1, !UPT ;  /* 0x000000193f1d7290 */ /* 0x000fe20008ffe43f */
[----:B------:R-:W-:Y:S01]  /*f6c0*/  R2UR UR12, R11 ;  /* 0x000000000b0c72ca */ /* 0x000fe200000e0000 */
[----:B------:R-:W-:Y:S01]  /*f6d0*/  UMOV UR16, 0x0 ;  /* 0x0000000000107882 */ /* 0x000fe20000000000 */
[----:B------:R-:W-:Y:S01]  /*f6e0*/  R2UR UR21, R6 ;  /* 0x00000000061572ca */ /* 0x000fe200000e0000 */
[----:B------:R-:W-:Y:S01]  /*f6f0*/  UMOV UR17, 0x10000000 ;  /* 0x1000000000117882 */ /* 0x000fe20000000000 */
[----:B------:R-:W-:Y:S01]  /*f700*/  ISETP.GT.AND P3, PT, R14, 0x1, PT ;  /* 0x000000010e00780c */ /* 0x000fe20003f64270 */
[----:B------:R-:W-:Y:S01]  /*f710*/  UIADD3 UR7, UR7, 0x180, URZ ;  /* 0x0000018007077890 */ /* 0x000fe2000fffe03f */
[----:B------:R-:W-:Y:S01]  /*f720*/  ISETP.NE.AND P1, PT, R3, 0x7, PT ;  /* 0x000000070300780c */ /* 0x000fe20003f25270 */
[----:B------:R-:W-:Y:S01]  /*f730*/  UIADD3 UR19, UR8, 0x1c180, URZ ;  /* 0x0001c18008137890 */ /* 0x000fe2000fffe03f */
[----:B------:R-:W-:-:S02]  /*f740*/  VIADD R12, R12, 0x40 ;  /* 0x000000400c0c7836 */ /* 0x000fc40000000000 */
[----:B------:R-:W-:Y:S02]  /*f750*/  SEL R5, RZ, 0x1, P1 ;  /* 0x00000001ff057807 */ /* 0x000fe40000800000 */
[----:B------:R-:W-:Y:S01]  /*f760*/  UMOV UR8, UR7 ;  /* 0x0000000700087c82 */ /* 0x000fe20008000000 */
[----:B------:R-:W-:Y:S01]  /*f770*/  SEL R3, R3, RZ, P1 ;  /* 0x000000ff03037207 */ /* 0x000fe20000800000 */
[----:B------:R0:W-:Y:S01]  /*f780*/  UTMALDG.3D [UR8], [UR14], desc[UR16] ;  /* 0x000010080e0075b4 */ /* 0x0001e20008011000 */
[----:B------:R-:W-:Y:S01]  /*f790*/  LOP3.LUT R2, R2, R5, RZ, 0x3c, !PT ;  /* 0x0000000502027212 */ /* 0x000fe200078e3cff */
[----:B0-----:R-:W-:Y:S01]  /*f7a0*/  UMOV UR8, UR19 ;  /* 0x0000001300087c82 */ /* 0x001fe20008000000 */
[----:B------:R-:W-:Y:S02]  /*f7b0*/  UMOV UR11, UR21 ;  /* 0x00000015000b7c82 */ /* 0x000fe40008000000 */
[----:B------:R0:W-:Y:S02]  /*f7c0*/  UTMALDG.3D [UR8], [UR28], desc[UR16] ;  /* 0x000010081c0075b4 */ /* 0x0001e40008011000 */
[----:B0-----:R-:W-:Y:S05]  /*f7d0*/  @P3 BRA `(.L_x_304) ;  /* 0xfffffffc00443947 */ /* 0x001fea000383ffff */
.L_x_300:
[----:B------:R-:W-:Y:S05]  /*f7e0*/  BSYNC B1 ;  /* 0x0000000000017941 */ /* 0x000fea0003800000 */
.L_x_299:
[----:B------:R-:W2:Y:S01]  /*f7f0*/  LDL.LU R15, [R1+0x78] ;  /* 0x00007800010f7983 */ /* 0x000ea20000300800 */
[----:B------:R-:W-:Y:S01]  /*f800*/  LOP3.LUT P5, RZ, R9, 0xff, RZ, 0xc0, !PT ;  /* 0x000000ff09ff7812 */ /* 0x000fe200078ac0ff */
[----:B------:R-:W-:Y:S01]  /*f810*/  VIADD R8, R8, UR20 ;  /* 0x0000001408087c36 */ /* 0x000fe20008000000 */
[----:B------:R-:W-:Y:S01]  /*f820*/  ULDC.64 UR8, c[0x0][0x650] ;  /* 0x0001940000087ab9 */ /* 0x000fe20000000a00 */
[----:B------:R-:W3:Y:S01]  /*f830*/  LDL.LU R13, [R1+0x7c] ;  /* 0x00007c00010d7983 */ /* 0x000ee20000300800 */
[----:B------:R-:W-:Y:S01]  /*f840*/  IMAD.U32 R6, RZ, RZ, UR20 ;  /* 0x00000014ff067e24 */ /* 0x000fe2000f8e00ff */
[----:B------:R-:W-:Y:S01]  /*f850*/  UISETP.GE.U32.AND UP0, UPT, UR20, 0x7, UPT ;  /* 0x000000071400788c */ /* 0x000fe2000bf06070 */
[C---:B------:R-:W-:Y:S01]  /*f860*/  ISETP.GT.U32.AND P1, PT, R8.reuse, 0x6, PT ;  /* 0x000000060800780c */ /* 0x040fe20003f24070 */
[----:B------:R-:W-:Y:S01]  /*f870*/  IMAD.WIDE.U32 R2, R8, 0x24924925, RZ ;  /* 0x2492492508027825 */ /* 0x000fe200078e00ff */
[----:B------:R-:W-:Y:S01]  /*f880*/  BSSY B1, `(.L_x_305) ;  /* 0x000006d000017945 */ /* 0x000fe20003800000 */
[----:B------:R-:W-:-:S02]  /*f890*/  PRMT R9, RZ, 0x7610, R9 ;  /* 0x00007610ff097816 */ /* 0x000fc40000000009 */
[----:B------:R-:W-:Y:S01]  /*f8a0*/  ISETP.LT.U32.AND P1, PT, R6, 0x7, P1 ;  /* 0x000000070600780c */ /* 0x000fe20000f21070 */
[----:B------:R-:W-:Y:S01]  /*f8b0*/  IMAD.IADD R2, R8, 0x1, -R3 ;  /* 0x0000000108027824 */ /* 0x000fe200078e0a03 */
[----:B------:R-:W0:Y:S01]  /*f8c0*/  @P5 S2R R5, SR_CgaCtaId ;  /* 0x0000000000055919 */ /* 0x000e220000008800 */
[----:B------:R-:W-:Y:S01]  /*f8d0*/  @P5 MOV R4, 0x400 ;  /* 0x0000040000045802 */ /* 0x000fe20000000f00 */
[----:B------:R-:W-:Y:S01]  /*f8e0*/  IMAD.MOV.U32 R6, RZ, RZ, -0x1 ;  /* 0xffffffffff067424 */ /* 0x000fe200078e00ff */
[----:B------:R-:W-:Y:S01]  /*f8f0*/  PLOP3.LUT P3, PT, PT, PT, UP0, 0x80, 0x0 ;  /* 0x000000000000781c */ /* 0x000fe20003f6f008 */
[----:B------:R-:W-:Y:S01]  /*f900*/  IMAD.MOV.U32 R11, RZ, RZ, -0x1 ;  /* 0xffffffffff0b7424 */ /* 0x000fe200078e00ff */
[----:B------:R-:W-:-:S04]  /*f910*/  LEA.HI R2, R2, R3, RZ, 0x1f ;  /* 0x0000000302027211 */ /* 0x000fc800078ff8ff */
[--C-:B------:R-:W-:Y:S02]  /*f920*/  SHF.R.U32.HI R3, RZ, 0x2, R2.reuse ;  /* 0x00000002ff037819 */ /* 0x100fe40000011602 */
[----:B------:R-:W-:-:S03]  /*f930*/  PRMT R2, RZ, 0x7610, R2 ;  /* 0x00007610ff027816 */ /* 0x000fc60000000002 */
[----:B------:R-:W-:Y:S01]  /*f940*/  IMAD R8, R3, -0x7, R8 ;  /* 0xfffffff903087824 */ /* 0x000fe200078e0208 */
[----:B0-----:R-:W-:Y:S02]  /*f950*/  @P5 LEA R4, R5, R4, 0x18 ;  /* 0x0000000405045211 */ /* 0x001fe400078ec0ff */
[----:B------:R-:W-:Y:S02]  /*f960*/  SEL R5, RZ, 0x1, !P1 ;  /* 0x00000001ff057807 */ /* 0x000fe40004800000 */
[----:B------:R0:W-:Y:S02]  /*f970*/  @P5 SYNCS.ARRIVE.TRANS64.A1T0 RZ, [R4+URZ+0x88], RZ ;  /* 0x000088ff04ff59a7 */ /* 0x0001e4000810003f */
[----:B------:R-:W-:Y:S01]  /*f980*/  LOP3.LUT R0, R0, R5, RZ, 0x3c, !PT ;  /* 0x0000000500007212 */ /* 0x000fe200078e3cff */
[----:B------:R-:W-:-:S03]  /*f990*/  IMAD.MOV.U32 R5, RZ, RZ, -0x1 ;  /* 0xffffffffff057424 */ /* 0x000fc600078e00ff */
[----:B------:R-:W-:Y:S02]  /*f9a0*/  @P3 LOP3.LUT R0, R0, 0x1, R3, 0x78, !PT ;  /* 0x0000000100003812 */ /* 0x000fe400078e7803 */
[----:B---3--:R-:W-:-:S04]  /*f9b0*/  IADD3 R13, P1, R13, UR22, RZ ;  /* 0x000000160d0d7c10 */ /* 0x008fc8000ff3e0ff */
[----:B--2---:R-:W-:Y:S01]  /*f9c0*/  IADD3.X R15, R15, UR18, RZ, P1, !PT ;  /* 0x000000120f0f7c10 */ /* 0x004fe20008ffe4ff */
[----:B------:R0:W-:Y:S01]  /*f9d0*/  STL [R1+0x7c], R13 ;  /* 0x00007c0d01007387 */ /* 0x0001e20000100800 */
[----:B------:R-:W-:-:S03]  /*f9e0*/  ISETP.GE.U32.AND P1, PT, R13, UR8, PT ;  /* 0x000000080d007c0c */ /* 0x000fc6000bf26070 */
[----:B------:R0:W-:Y:S01]  /*f9f0*/  STL [R1+0x78], R15 ;  /* 0x0000780f01007387 */ /* 0x0001e20000100800 */
[----:B------:R-:W-:-:S13]  /*fa00*/  ISETP.GE.U32.AND.EX P1, PT, R15, UR9, PT, P1 ;  /* 0x000000090f007c0c */ /* 0x000fda000bf26110 */
[----:B0-----:R-:W-:Y:S05]  /*fa10*/  @P1 BRA `(.L_x_306) ;  /* 0x00000004004c1947 */ /* 0x001fea0003800000 */
[----:B------:R-:W-:Y:S01]  /*fa20*/  ULDC.64 UR8, c[0x0][0x628] ;  /* 0x00018a0000087ab9 */ /* 0x000fe20000000a00 */
[----:B------:R-:W0:Y:S01]  /*fa30*/  S2R R12, SR_CTAID.X ;  /* 0x00000000000c7919 */ /* 0x000e220000002500 */
[----:B------:R-:W-:Y:S01]  /*fa40*/  ISETP.NE.U32.AND P1, PT, RZ, UR8, PT ;  /* 0x00000008ff007c0c */ /* 0x000fe2000bf25070 */
[----:B------:R-:W-:Y:S01]  /*fa50*/  ULDC UR10, c[0x0][0x630] ;  /* 0x00018c00000a7ab9 */ /* 0x000fe20000000800 */
[----:B------:R-:W-:Y:S01]  /*fa60*/  IMAD.MOV.U32 R2, RZ, RZ, R13 ;  /* 0x000000ffff027224 */ /* 0x000fe200078e000d */
[----:B------:R-:W1:Y:S01]  /*fa70*/  S2R R10, SR_CTAID.Y ;  /* 0x00000000000a7919 */ /* 0x000e620000002600 */
[----:B------:R-:W-:Y:S01]  /*fa80*/  ISETP.NE.AND.EX P1, PT, RZ, UR9, PT, P1 ;  /* 0x00000009ff007c0c */ /* 0x000fe2000bf25310 */
[----:B------:R-:W-:-:S12]  /*fa90*/  IMAD.MOV.U32 R3, RZ, RZ, R15 ;  /* 0x000000ffff037224 */ /* 0x000fd800078e000f */
[----:B------:R-:W-:Y:S05]  /*faa0*/  @!P1 BRA `(.L_x_307) ;  /* 0x0000000000289947 */ /* 0x000fea0003800000 */
[----:B------:R-:W-:Y:S02]  /*fab0*/  ULDC UR7, c[0x0][0x634] ;  /* 0x00018d0000077ab9 */ /* 0x000fe40000000800 */
[----:B------:R-:W-:-:S05]  /*fac0*/  IADD3 R7, P1, R13, UR7, RZ ;  /* 0x000000070d077c10 */ /* 0x000fca000ff3e0ff */
[----:B------:R-:W-:-:S04]  /*fad0*/  IMAD.X R11, RZ, RZ, R15, P1 ;  /* 0x000000ffff0b7224 */ /* 0x000fc800008e060f */
[----:B------:R-:W-:-:S04]  /*fae0*/  IMAD.WIDE.U32 R4, R11, UR8, RZ ;  /* 0x000000080b047c25 */ /* 0x000fc8000f8e00ff */
[----:B------:R-:W-:-:S04]  /*faf0*/  IMAD.WIDE.U32 R4, P1, R7, UR9, R4 ;  /* 0x0000000907047c25 */ /* 0x000fc8000f820004 */
[----:B------:R-:W-:-:S04]  /*fb00*/  IMAD.WIDE.U32 R6, R7, UR8, RZ ;  /* 0x0000000807067c25 */ /* 0x000fc8000f8e00ff */
[----:B------:R-:W-:Y:S01]  /*fb10*/  IMAD.X R3, RZ, RZ, RZ, P1 ;  /* 0x000000ffff037224 */ /* 0x000fe200008e06ff */
[----:B------:R-:W-:Y:S01]  /*fb20*/  IADD3 RZ, P1, R7, R4, RZ ;  /* 0x0000000407ff7210 */ /* 0x000fe20007f3e0ff */
[----:B------:R-:W-:-:S04]  /*fb30*/  IMAD.MOV.U32 R2, RZ, RZ, R5 ;  /* 0x000000ffff027224 */ /* 0x000fc800078e0005 */
[----:B------:R-:W-:-:S08]  /*fb40*/  IMAD.WIDE.U32.X R2, R11, UR9, R2, P1 ;  /* 0x000000090b027c25 */ /* 0x000fd000088e0402 */
.L_x_307:
[--C-:B------:R-:W-:Y:S01]  /*fb50*/  SHF.R.U64 R11, R2, UR10, R3.reuse ;  /* 0x0000000a020b7c19 */ /* 0x100fe20008001203 */
[----:B------:R-:W-:Y:S01]  /*fb60*/  ULDC.64 UR8, c[0x0][0x620] ;  /* 0x0001880000087ab9 */ /* 0x000fe20000000a00 */
[----:B------:R-:W-:Y:S01]  /*fb70*/  SHF.R.U32.HI R2, RZ, UR10, R3 ;  /* 0x0000000aff027c19 */ /* 0x000fe20008011603 */
[----:B------:R-:W-:Y:S01]  /*fb80*/  IMAD.MOV.U32 R3, RZ, RZ, R15 ;  /* 0x000000ffff037224 */ /* 0x000fe200078e000f */
[----:B------:R-:W-:Y:S01]  /*fb90*/  IADD3 R5, P1, RZ, -R11, RZ ;  /* 0x8000000bff057210 */ /* 0x000fe20007f3e0ff */
[----:B------:R-:W-:Y:S01]  /*fba0*/  ULDC UR7, c[0x0][0x150] ;  /* 0x0000540000077ab9 */ /* 0x000fe20000000800 */
[----:B0-----:R-:W-:Y:S01]  /*fbb0*/  I2FP.F32.U32 R6, R12 ;  /* 0x0000000c00067245 */ /* 0x001fe20000201000 */
[----:B------:R-:W0:Y:S01]  /*fbc0*/  LDC R7, c[0x0][0x144] ;  /* 0x00005100ff077b82 */ /* 0x000e220000000800 */
[----:B------:R-:W-:Y:S01]  /*fbd0*/  ULDC.64 UR10, c[0x0][0x640] ;  /* 0x00019000000a7ab9 */ /* 0x000fe20000000a00 */
[----:B------:R-:W-:Y:S01]  /*fbe0*/  IMAD.X R2, RZ, RZ, ~R2, P1 ;  /* 0x000000ffff027224 */ /* 0x000fe200008e0e02 */
[----:B------:R-:W-:Y:S01]  /*fbf0*/  ISETP.NE.U32.AND P1, PT, RZ, UR10, PT ;  /* 0x0000000aff007c0c */ /* 0x000fe2000bf25070 */
[----:B------:R-:W-:Y:S01]  /*fc00*/  FMUL R6, R6, UR7 ;  /* 0x0000000706067c20 */ /* 0x000fe20008400000 */
[----:B------:R-:W-:Y:S01]  /*fc10*/  ULDC UR7, c[0x0][0x618] ;  /* 0x0001860000077ab9 */ /* 0x000fe20000000800 */
[----:B------:R-:W-:Y:S01]  /*fc20*/  IMAD R4, R2, UR8, RZ ;  /* 0x0000000802047c24 */ /* 0x000fe2000f8e02ff */
[----:B------:R-:W-:Y:S01]  /*fc30*/  ISETP.NE.AND.EX P1, PT, RZ, UR11, PT, P1 ;  /* 0x0000000bff007c0c */ /* 0x000fe2000bf25310 */
[----:B------:R-:W-:Y:S01]  /*fc40*/  IMAD.MOV.U32 R2, RZ, RZ, R13 ;  /* 0x000000ffff027224 */ /* 0x000fe200078e000d */
[----:B------:R-:W2:Y:S01]  /*fc50*/  LDC R15, c[0x0][0x148] ;  /* 0x00005200ff0f7b82 */ /* 0x000ea20000000800 */
[----:B------:R-:W3:Y:S02]  /*fc60*/  F2I.U32.TRUNC.NTZ R6, R6 ;  /* 0x0000000600067305 */ /* 0x000ee4000020f000 */
[----:B------:R-:W-:Y:S01]  /*fc70*/  IMAD.WIDE.U32 R2, R5, UR8, R2 ;  /* 0x0000000805027c25 */ /* 0x000fe2000f8e0002 */
[----:B------:R-:W-:-:S03]  /*fc80*/  ULDC UR8, c[0x0][0x154] ;  /* 0x0000550000087ab9 */ /* 0x000fc60000000800 */
[----:B------:R-:W-:Y:S01]  /*fc90*/  IMAD R5, R5, UR9, R4 ;  /* 0x0000000905057c24 */ /* 0x000fe2000f8e0204 */
[----:B------:R-:W-:-:S03]  /*fca0*/  ULDC UR9, c[0x0][0x608] ;  /* 0x0001820000097ab9 */ /* 0x000fc60000000800 */
[----:B------:R-:W-:-:S05]  /*fcb0*/  IMAD.IADD R3, R3, 0x1, R5 ;  /* 0x0000000103037824 */ /* 0x000fca00078e0205 */
[----:B------:R-:W-:Y:S01]  /*fcc0*/  SHF.R.U64 R13, R2, UR7, R3 ;  /* 0x00000007020d7c19 */ /* 0x000fe20008001203 */
[----:B---3--:R-:W-:Y:S01]  /*fcd0*/  IMAD.MOV R6, RZ, RZ, -R6 ;  /* 0x000000ffff067224 */ /* 0x008fe200078e0a06 */
[----:B-1----:R-:W-:-:S03]  /*fce0*/  I2FP.F32.U32 R2, R10 ;  /* 0x0000000a00027245 */ /* 0x002fc60000201000 */
[----:B0-----:R-:W-:Y:S02]  /*fcf0*/  IMAD R19, R7, R6, R12 ;  /* 0x0000000607137224 */ /* 0x001fe400078e020c */
[----:B------:R-:W-:Y:S01]  /*fd00*/  FMUL R4, R2, UR8 ;  /* 0x0000000802047c20 */ /* 0x000fe20008400000 */
[----:B------:R-:W-:Y:S01]  /*fd10*/  SHF.R.U32.HI R2, RZ, UR7, R3 ;  /* 0x00000007ff027c19 */ /* 0x000fe20008011603 */
[----:B------:R-:W-:Y:S02]  /*fd20*/  ULDC UR7, c[0x0][0x658] ;  /* 0x0001960000077ab9 */ /* 0x000fe40000000800 */
[----:B------:R0:W1:Y:S01]  /*fd30*/  F2I.U32.TRUNC.NTZ R18, R4 ;  /* 0x0000000400127305 */ /* 0x000062000020f000 */
[--C-:B------:R-:W-:Y:S02]  /*fd40*/  SHF.R.U64 R16, R13, UR9, R2.reuse ;  /* 0x000000090d107c19 */ /* 0x100fe40008001202 */
[----:B------:R-:W-:-:S04]  /*fd50*/  SHF.R.U32.HI R3, RZ, UR9, R2 ;  /* 0x00000009ff037c19 */ /* 0x000fc80008011602 */
[--C-:B------:R-:W-:Y:S02]  /*fd60*/  SHF.R.U64 R14, R16, UR7, R3.reuse ;  /* 0x00000007100e7c19 */ /* 0x100fe40008001203 */
[----:B------:R-:W-:-:S03]  /*fd70*/  SHF.R.U32.HI R3, RZ, UR7, R3 ;  /* 0x00000007ff037c19 */ /* 0x000fc60008011603 */
[----:B------:R-:W-:Y:S01]  /*fd80*/  IMAD.MOV.U32 R2, RZ, RZ, R14 ;  /* 0x000000ffff027224 */ /* 0x000fe200078e000e */
[----:B0-2---:R-:W-:Y:S06]  /*fd90*/  @!P1 BRA `(.L_x_308) ;  /* 0x0000000000289947 */ /* 0x005fec0003800000 */
        /* <DEDUP_REMOVED lines=10> */
.L_x_308:
[----:B------:R-:W-:Y:S01]  /*fe40*/  ULDC UR7, c[0x0][0x648] ;  /* 0x0001920000077ab9 */ /* 0x000fe20000000800 */
[----:B-1----:R-:W-:Y:S01]  /*fe50*/  IMAD.MOV R18, RZ, RZ, -R18 ;  /* 0x000000ffff127224 */ /* 0x002fe200078e0a12 */
[----:B------:R-:W-:Y:S01]  /*fe60*/  SHF.R.U64 R3, R2, UR7, R3 ;  /* 0x0000000702037c19 */ /* 0x000fe20008001203 */
[----:B------:R-:W-:Y:S01]  /*fe70*/  ULDC UR7, c[0x0][0x638] ;  /* 0x00018e0000077ab9 */ /* 0x000fe20000000800 */
[----:B------:R-:W-:Y:S01]  /*fe80*/  LOP3.LUT R2, R16, UR6, RZ, 0xc0, !PT ;  /* 0x0000000610027c12 */ /* 0x000fe2000f8ec0ff */
[----:B------:R-:W-:Y:S01]  /*fe90*/  @P4 IMAD R19, R15, R18, R10 ;  /* 0x000000120f134224 */ /* 0x000fe200078e020a */
[----:B------:R-:W-:Y:S01]  /*fea0*/  LOP3.LUT R13, R13, UR4, RZ, 0xc0, !PT ;  /* 0x000000040d0d7c12 */ /* 0x000fe2000f8ec0ff */
[----:B------:R-:W-:Y:S01]  /*feb0*/  IMAD.MOV R5, RZ, RZ, -R3 ;  /* 0x000000ffff057224 */ /* 0x000fe200078e0a03 */
[----:B------:R-:W-:Y:S01]  /*fec0*/  ULDC UR8, c[0x0][0x610] ;  /* 0x0001840000087ab9 */ /* 0x000fe20000000800 */
[----:B------:R-:W-:Y:S02]  /*fed0*/  IMAD R2, R3, UR5, R2 ;  /* 0x0000000503027c24 */ /* 0x000fe4000f8e0202 */
[----:B------:R-:W-:Y:S01]  /*fee0*/  IMAD R14, R5, UR7, R14 ;  /* 0x00000007050e7c24 */ /* 0x000fe2000f8e020e */
[----:B------:R-:W-:Y:S01]  /*fef0*/  ULDC UR7, c[0x0][0x600] ;  /* 0x0001800000077ab9 */ /* 0x000fe20000000800 */
[----:B------:R-:W-:-:S02]  /*ff00*/  IMAD R5, R2, UR8, R19 ;  /* 0x0000000802057c24 */ /* 0x000fc4000f8e0213 */
[----:B------:R-:W-:Y:S02]  /*ff10*/  IMAD R14, R14, UR7, R13 ;  /* 0x000000070e0e7c24 */ /* 0x000fe4000f8e020d */
[----:B------:R-:W-:-:S03]  /*ff20*/  IMAD.MOV.U32 R2, RZ, RZ, 0x1 ;  /* 0x00000001ff027424 */ /* 0x000fc600078e00ff */
[----:B------:R-:W-:Y:S02]  /*ff30*/  SEL R6, R14, R5, !P4 ;  /* 0x000000050e067207 */ /* 0x000fe40006000000 */
[----:B------:R-:W-:-:S07]  /*ff40*/  SEL R5, R5, R14, !P4 ;  /* 0x0000000e05057207 */ /* 0x000fce0006000000 */
.L_x_306:
[----:B------:R-:W-:Y:S05]  /*ff50*/  BSYNC B1 ;  /* 0x0000000000017941 */ /* 0x000fea0003800000 */
.L_x_305:
[----:B------:R-:W-:-:S13]  /*ff60*/  LOP3.LUT P1, RZ, R2, 0xff, RZ, 0xc0, !PT ;  /* 0x000000ff02ff7812 */ /* 0x000fda000782c0ff */
[----:B------:R-:W-:Y:S05]  /*ff70*/  @P1 BRA `(.L_x_309) ;  /* 0xfffffff400281947 */ /* 0x000fea000383ffff */
[----:B------:R-:W-:Y:S05]  /*ff80*/  BSYNC B0 ;  /* 0x0000000000007941 */ /* 0x000fea0003800000 */
.L_x_297:
[----:B------:R-:W-:-:S03]  /*ff90*/  UMOV UR7, 0xffffffff ;  /* 0xffffffff00077882 */ /* 0x000fc60000000000 */
[----:B------:R-:W-:Y:S05]  /*ffa0*/  BRA.DIV UR7, `(.L_x_310) ;  /* 0x0000000607947947 */ /* 0x000fea000b800000 */
[----:B------:R-:W-:-:S13]  /*ffb0*/  ELECT P0, URZ, PT ;  /* 0x00000000003f782f */ /* 0x000fda0003800000 */
.L_x_327:
[----:B------:R-:W-:Y:S04]  /*ffc0*/  BSSY B0, `(.L_x_311) ;  /* 0x0000047000007945 */ /* 0x000fe80003800000 */
[----:B------:R-:W-:Y:S05]  /*ffd0*/  @!P0 BRA `(.L_x_312) ;  /* 0x0000000400148947 */ /* 0x000fea0003800000 */
[----:B------:R-:W-:-:S04]  /*ffe0*/  ULOP3.LUT UR7, UR13, 0x2, URZ, 0xfc, !UPT ;  /* 0x000000020d077892 */ /* 0x000fc8000f8efc3f */
[----:B------:R-:W-:-:S06]  /*fff0*/  UISETP.NE.AND UP0, UPT, UR7, 0x3, UPT ;  /* 0x000000030700788c */ /* 0x000fcc000bf05270 */
[----:B------:R-:W-:-:S13]  /*10000*/  PLOP3.LUT P0, PT, PT, PT, UP0, 0x80, 0x0 ;  /* 0x000000000000781c */ /* 0x000fda0003f0f008 */
[----:B------:R-:W-:Y:S05]  /*10010*/  @!P0 BRA `(.L_x_313) ;  /* 0x0000000000048947 */ /* 0x000fea0003800000 */
[----:B------:R-:W-:Y:S01]  /*10020*/  BPT.TRAP 0x1 ;  /* 0x000000040000795c */ /* 0x000fe20000300000 */
.L_x_313:
[----:B------:R-:W0:Y:S01]  /*10030*/  S2R R3, SR_CgaCtaId ;  /* 0x0000000000037919 */ /* 0x000e220000008800 */
[----:B------:R-:W-:-:S04]  /*10040*/  MOV R2, 0x400 ;  /* 0x0000040000027802 */ /* 0x000fc80000000f00 */
[----:B0-----:R-:W-:Y:S02]  /*10050*/  LEA R3, R3, R2, 0x18 ;  /* 0x0000000203037211 */ /* 0x001fe400078ec0ff */
[----:B------:R-:W-:-:S03]  /*10060*/  SHF.L.U32 R2, R0, 0x1f, RZ ;  /* 0x0000001f00027819 */ /* 0x000fc600000006ff */
[----:B------:R-:W-:-:S04]  /*10070*/  VIADD R3, R3, 0x38 ;  /* 0x0000003803037836 */ /* 0x000fc80000000000 */
[C---:B------:R-:W-:Y:S02]  /*10080*/  IMAD R7, R8.reuse, 0x8, R3 ;  /* 0x0000000808077824 */ /* 0x040fe400078e0203 */
[----:B------:R-:W-:Y:S02]  /*10090*/  VIADD R8, R8, 0x1 ;  /* 0x0000000108087836 */ /* 0x000fe40000000000 */
[----:B------:R-:W0:Y:S03]  /*100a0*/  SYNCS.PHASECHK.TRANS64.TRYWAIT P0, [R7+URZ], R2 ;  /* 0x00000002070075a7 */ /* 0x000e26000800017f */
[----:B------:R-:W-:-:S04]  /*100b0*/  ISETP.NE.AND P1, PT, R8, 0x7, PT ;  /* 0x000000070800780c */ /* 0x000fc80003f25270 */
[----:B------:R-:W-:Y:S02]  /*100c0*/  SEL R5, RZ, 0x1, P1 ;  /* 0x00000001ff057807 */ /* 0x000fe40000800000 */
[----:B------:R-:W-:Y:S02]  /*100d0*/  SEL R8, R8, RZ, P1 ;  /* 0x000000ff08087207 */ /* 0x000fe40000800000 */
[----:B------:R-:W-:-:S03]  /*100e0*/  LOP3.LUT R5, R0, R5, RZ, 0x3c, !PT ;  /* 0x0000000500057212 */ /* 0x000fc600078e3cff */
[----:B------:R-:W-:Y:S01]  /*100f0*/  IMAD R9, R8, 0x8, R3 ;  /* 0x0000000808097824 */ /* 0x000fe200078e0203 */
[----:B------:R-:W-:Y:S01]  /*10100*/  SHF.L.U32 R4, R5, 0x1f, RZ ;  /* 0x0000001f05047819 */ /* 0x000fe200000006ff */
[----:B0-----:R-:W-:Y:S06]  /*10110*/  @!P0 BRA `(.L_x_314) ;  /* 0x00000004005c8947 */ /* 0x001fec0003800000 */
.L_x_328:
[----:B------:R-:W1:Y:S01]  /*10120*/  SYNCS.PHASECHK.TRANS64.TRYWAIT P0, [R9+URZ], R4 ;  /* 0x00000004090075a7 */ /* 0x000e62000800017f */
[----:B------:R-:W-:-:S05]  /*10130*/  VIADD R0, R8, 0x1 ;  /* 0x0000000108007836 */ /* 0x000fca0000000000 */
[----:B------:R-:W-:-:S04]  /*10140*/  ISETP.NE.AND P1, PT, R0, 0x7, PT ;  /* 0x000000070000780c */ /* 0x000fc80003f25270 */
[----:B0-----:R-:W-:Y:S02]  /*10150*/  SEL R2, RZ, 0x1, P1 ;  /* 0x00000001ff027807 */ /* 0x001fe40000800000 */
[----:B------:R-:W-:Y:S02]  /*10160*/  SEL R0, R0, RZ, P1 ;  /* 0x000000ff00007207 */ /* 0x000fe40000800000 */
[----:B------:R-:W-:-:S03]  /*10170*/  LOP3.LUT R7, R5, R2, RZ, 0x3c, !PT ;  /* 0x0000000205077212 */ /* 0x000fc600078e3cff */
[----:B------:R-:W-:Y:S01]  /*10180*/  IMAD R6, R0, 0x8, R3 ;  /* 0x0000000800067824 */ /* 0x000fe200078e0203 */
[----:B------:R-:W-:Y:S01]  /*10190*/  SHF.L.U32 R5, R7, 0x1f, RZ ;  /* 0x0000001f07057819 */ /* 0x000fe200000006ff */
[----:B-1----:R-:W-:Y:S06]  /*101a0*/  @!P0 BRA `(.L_x_315) ;  /* 0x00000004004c8947 */ /* 0x002fec0003800000 */
.L_x_329:
[----:B------:R-:W1:Y:S01]  /*101b0*/  SYNCS.PHASECHK.TRANS64.TRYWAIT P0, [R6+URZ], R5 ;  /* 0x00000005060075a7 */ /* 0x000e62000800017f */
[----:B------:R-:W-:-:S05]  /*101c0*/  VIADD R0, R0, 0x1 ;  /* 0x0000000100007836 */ /* 0x000fca0000000000 */
[----:B------:R-:W-:-:S04]  /*101d0*/  ISETP.NE.AND P1, PT, R0, 0x7, PT ;  /* 0x000000070000780c */ /* 0x000fc80003f25270 */
[----:B------:R-:W-:Y:S02]  /*101e0*/  SEL R2, RZ, 0x1, P1 ;  /* 0x00000001ff027807 */ /* 0x000fe40000800000 */
[----:B------:R-:W-:Y:S02]  /*101f0*/  SEL R0, R0, RZ, P1 ;  /* 0x000000ff00007207 */ /* 0x000fe40000800000 */
[----:B------:R-:W-:-:S03]  /*10200*/  LOP3.LUT R7, R7, R2, RZ, 0x3c, !PT ;  /* 0x0000000207077212 */ /* 0x000fc600078e3cff */
[----:B0-----:R-:W-:Y:S01]  /*10210*/  IMAD R9, R0, 0x8, R3 ;  /* 0x0000000800097824 */ /* 0x001fe200078e0203 */
[----:B------:R-:W-:Y:S01]  /*10220*/  SHF.L.U32 R4, R7, 0x1f, RZ ;  /* 0x0000001f07047819 */ /* 0x000fe200000006ff */
[----:B-1----:R-:W-:Y:S06]  /*10230*/  @!P0 BRA `(.L_x_316) ;  /* 0x00000004003c8947 */ /* 0x002fec0003800000 */
.L_x_330:
        /* <DEDUP_REMOVED lines=9> */
.L_x_331:
        /* <DEDUP_REMOVED lines=9> */
.L_x_332:
[----:B------:R-:W1:Y:S01]  /*10360*/  SYNCS.PHASECHK.TRANS64.TRYWAIT P0, [R9+URZ], R4 ;  /* 0x00000004090075a7 */ /* 0x000e62000800017f */
[----:B------:R-:W-:-:S05]  /*10370*/  VIADD R0, R0, 0x1 ;  /* 0x0000000100007836 */ /* 0x000fca0000000000 */
[----:B------:R-:W-:-:S04]  /*10380*/  ISETP.NE.AND P1, PT, R0, 0x7, PT ;  /* 0x000000070000780c */ /* 0x000fc80003f25270 */
[----:B------:R-:W-:Y:S02]  /*10390*/  SEL R2, RZ, 0x1, P1 ;  /* 0x00000001ff027807 */ /* 0x000fe40000800000 */
[----:B------:R-:W-:Y:S02]  /*103a0*/  SEL R0, R0, RZ, P1 ;  /* 0x000000ff00007207 */ /* 0x000fe40000800000 */
[----:B------:R-:W-:Y:S01]  /*103b0*/  LOP3.LUT R2, R7, R2, RZ, 0x3c, !PT ;  /* 0x0000000207027212 */ /* 0x000fe200078e3cff */
[----:B-1----:R-:W-:Y:S06]  /*103c0*/  @!P0 BRA `(.L_x_319) ;  /* 0x0000000400148947 */ /* 0x002fec0003800000 */
.L_x_333:
[----:B------:R-:W-:Y:S01]  /*103d0*/  IMAD R3, R0, 0x8, R3 ;  /* 0x0000000800037824 */ /* 0x000fe200078e0203 */
[----:B------:R-:W-:-:S07]  /*103e0*/  SHF.L.U32 R0, R2, 0x1f, RZ ;  /* 0x0000001f02007819 */ /* 0x000fce00000006ff */
.L_x_320:
[----:B--2---:R2:W3:Y:S02]  /*103f0*/  SYNCS.PHASECHK.TRANS64.TRYWAIT P0, [R3+URZ], R0 ;  /* 0x00000000030075a7 */ /* 0x0044e4000800017f */
[----:B---3--:R-:W-:Y:S05]  /*10400*/  @!P0 NANOSLEEP.SYNCS 0x989680 ;  /* 0x009896800000895d */ /* 0x008fea0003900000 */
[----:B------:R-:W3:Y:S02]  /*10410*/  @!P0 SYNCS.PHASECHK.TRANS64 P0, [R3+URZ], R0 ;  /* 0x00000000030085a7 */ /* 0x000ee4000800007f */
[----:B---3--:R-:W-:Y:S05]  /*10420*/  @!P0 BRA `(.L_x_320) ;  /* 0xfffffffc00f08947 */ /* 0x008fea000383ffff */
.L_x_312:
[----:B------:R-:W-:Y:S05]  /*10430*/  BSYNC B0 ;  /* 0x0000000000007941 */ /* 0x000fea0003800000 */
.L_x_311:
[----:B------:R-:W-:Y:S05]  /*10440*/  EXIT ;  /* 0x000000000000794d */ /* 0x000fea0003800000 */
.L_x_17:
[----:B-1----:R-:W-:-:S04]  /*10450*/  IMAD.U32 R3, RZ, RZ, UR6 ;  /* 0x00000006ff037e24 */ /* 0x002fc8000f8e00ff */
[----:B------:R1:W2:Y:S03]  /*10460*/  SYNCS.PHASECHK.TRANS64.TRYWAIT P0, [R3+URZ], R0 ;  /* 0x00000000030075a7 */ /* 0x0002a6000800017f */
[----:B--2---:R-:W-:Y:S05]  /*10470*/  @!P0 NANOSLEEP.SYNCS 0x989680 ;  /* 0x009896800000895d */ /* 0x004fea0003900000 */
[----:B------:R-:W2:Y:S02]  /*10480*/  @!P0 SYNCS.PHASECHK.TRANS64 P0, [R3+URZ], R0 ;  /* 0x00000000030085a7 */ /* 0x000ea4000800007f */
[----:B--2---:R-:W-:Y:S05]  /*10490*/  @!P0 BRA `(.L_x_17) ;  /* 0xfffffffc00ec8947 */ /* 0x004fea000383ffff */
[----:B------:R-:W-:Y:S05]  /*104a0*/  BRA `(.L_x_16) ;  /* 0xffffff1400c47947 */ /* 0x000fea000383ffff */
.L_x_23:
[----:B-----5:R1:W-:Y:S02]  /*104b0*/  STL [R1+0x88], R0 ;  /* 0x0000880001007387 */ /* 0x0203e40000100800 */
[----:B-1----:R-:W-:-:S04]  /*104c0*/  IMAD.U32 R0, RZ, RZ, UR16 ;  /* 0x00000010ff007e24 */ /* 0x002fc8000f8e00ff */
[----:B------:R1:W2:Y:S03]  /*104d0*/  SYNCS.PHASECHK.TRANS64.TRYWAIT P0, [R0+URZ], R229 ;  /* 0x000000e5000075a7 */ /* 0x0002a6000800017f */
[----:B--2---:R-:W-:Y:S05]  /*104e0*/  @!P0 NANOSLEEP.SYNCS 0x989680 ;  /* 0x009896800000895d */ /* 0x004fea0003900000 */
[----:B------:R1:W2:Y:S02]  /*104f0*/  @!P0 SYNCS.PHASECHK.TRANS64 P0, [R0+URZ], R229 ;  /* 0x000000e5000085a7 */ /* 0x0002a4000800007f */
[----:B-1----:R1:W5:Y:S02]  /*10500*/  LDL.LU R0, [R1+0x88] ;  /* 0x0000880001007983 */ /* 0x0023640000300800 */
[----:B-12---:R-:W-:Y:S05]  /*10510*/  @!P0 BRA `(.L_x_23) ;  /* 0xfffffffc00e48947 */ /* 0x006fea000383ffff */
[----:B------:R-:W-:Y:S05]  /*10520*/  BRA `(.L_x_22) ;  /* 0xffffff2800587947 */ /* 0x000fea000383ffff */
.L_x_298:
[----:B------:R-:W-:Y:S01]  /*10530*/  BSSY B1, `(.L_x_321) ;  /* 0x0000006000017945 */ /* 0x000fe20003800000 */
[----:B------:R-:W-:-:S07]  /*10540*/  IMAD.MOV.U32 R2, RZ, RZ, -0x1 ;  /* 0xffffffffff027424 */ /* 0x000fce00078e00ff */
[----:B------:R-:W-:Y:S05]  /*10550*/  WARPSYNC.COLLECTIVE R2, `(.L_x_322) ;  /* 0x00000000020c7348 */ /* 0x000fea0003c00000 */
[----:B------:R-:W-:Y:S02]  /*10560*/  ELECT P1, UR62, PT ;  /* 0x00000000003e782f */ /* 0x000fe40003820000 */
[----:B------:R-:W-:Y:S01]  /*10570*/  MOV R2, UR62 ;  /* 0x0000003e00027c02 */ /* 0x000fe20008000f00 */
[----:B------:R-:W-:Y:S10]  /*10580*/  ENDCOLLECTIVE ;  /* 0x000000000000791b */ /* 0x000ff40003800000 */
.L_x_322:
[----:B------:R-:W-:Y:S05]  /*10590*/  BSYNC B1 ;  /* 0x0000000000017941 */ /* 0x000fea0003800000 */
.L_x_321:
[----:B------:R-:W-:Y:S05]  /*105a0*/  BRA `(.L_x_323) ;  /* 0xffffffec00a87947 */ /* 0x000fea000383ffff */
.L_x_301:
[----:B-1----:R1:W2:Y:S02]  /*105b0*/  SYNCS.PHASECHK.TRANS64.TRYWAIT P1, [R13+URZ+0x38], R4 ;  /* 0x000038040d0075a7 */ /* 0x0022a4000802017f */
[----:B--2---:R-:W-:Y:S05]  /*105c0*/  @!P1 NANOSLEEP.SYNCS 0x989680 ;  /* 0x009896800000995d */ /* 0x004fea0003900000 */
[----:B------:R-:W2:Y:S02]  /*105d0*/  @!P1 SYNCS.PHASECHK.TRANS64 P1, [R13+URZ+0x38], R4 ;  /* 0x000038040d0095a7 */ /* 0x000ea4000802007f */
[----:B--2---:R-:W-:Y:S05]  /*105e0*/  @!P1 BRA `(.L_x_301) ;  /* 0xfffffffc00f09947 */ /* 0x004fea000383ffff */
[----:B------:R-:W-:Y:S05]  /*105f0*/  BRA `(.L_x_324) ;  /* 0xffffffec00dc7947 */ /* 0x000fea000383ffff */
.L_x_310:
[----:B------:R-:W-:Y:S01]  /*10600*/  BSSY B0, `(.L_x_325) ;  /* 0x0000006000007945 */ /* 0x000fe20003800000 */
[----:B------:R-:W-:-:S07]  /*10610*/  IMAD.MOV.U32 R2, RZ, RZ, -0x1 ;  /* 0xffffffffff027424 */ /* 0x000fce00078e00ff */
[----:B------:R-:W-:Y:S05]  /*10620*/  WARPSYNC.COLLECTIVE R2, `(.L_x_326) ;  /* 0x00000000020c7348 */ /* 0x000fea0003c00000 */
[----:B------:R-:W-:Y:S02]  /*10630*/  ELECT P1, UR62, PT ;  /* 0x00000000003e782f */ /* 0x000fe40003820000 */
[----:B------:R-:W-:Y:S01]  /*10640*/  MOV R2, UR62 ;  /* 0x0000003e00027c02 */ /* 0x000fe20008000f00 */
[----:B------:R-:W-:Y:S10]  /*10650*/  ENDCOLLECTIVE ;  /* 0x000000000000791b */ /* 0x000ff40003800000 */
.L_x_326:
[----:B------:R-:W-:Y:S05]  /*10660*/  BSYNC B0 ;  /* 0x0000000000007941 */ /* 0x000fea0003800000 */
.L_x_325:
[----:B------:R-:W-:Y:S01]  /*10670*/  PLOP3.LUT P0, PT, P1, PT, PT, 0x80, 0x0 ;  /* 0x000000000000781c */ /* 0x000fe20000f0f070 */
[----:B------:R-:W-:-:S12]  /*10680*/  BRA `(.L_x_327) ;  /* 0xfffffff8004c7947 */ /* 0x000fd8000383ffff */
.L_x_314:
[----:B0-----:R0:W1:Y:S02]  /*10690*/  SYNCS.PHASECHK.TRANS64.TRYWAIT P0, [R7+URZ], R2 ;  /* 0x00000002070075a7 */ /* 0x001064000800017f */
[----:B-1----:R-:W-:Y:S05]  /*106a0*/  @!P0 NANOSLEEP.SYNCS 0x989680 ;  /* 0x009896800000895d */ /* 0x002fea0003900000 */
[----:B------:R-:W1:Y:S02]  /*106b0*/  @!P0 SYNCS.PHASECHK.TRANS64 P0, [R7+URZ], R2 ;  /* 0x00000002070085a7 */ /* 0x000e64000800007f */
[----:B-1----:R-:W-:Y:S05]  /*106c0*/  @!P0 BRA `(.L_x_314) ;  /* 0xfffffffc00f08947 */ /* 0x002fea000383ffff */
[----:B------:R-:W-:Y:S05]  /*106d0*/  BRA `(.L_x_328) ;  /* 0xfffffff800907947 */ /* 0x000fea000383ffff */
.L_x_315:
[----:B0-----:R0:W1:Y:S02]  /*106e0*/  SYNCS.PHASECHK.TRANS64.TRYWAIT P0, [R9+URZ], R4 ;  /* 0x00000004090075a7 */ /* 0x001064000800017f */
[----:B-1----:R-:W-:Y:S05]  /*106f0*/  @!P0 NANOSLEEP.SYNCS 0x989680 ;  /* 0x009896800000895d */ /* 0x002fea0003900000 */
[----:B------:R-:W1:Y:S02]  /*10700*/  @!P0 SYNCS.PHASECHK.TRANS64 P0, [R9+URZ], R4 ;  /* 0x00000004090085a7 */ /* 0x000e64000800007f */
[----:B-1----:R-:W-:Y:S05]  /*10710*/  @!P0 BRA `(.L_x_315) ;  /* 0xfffffffc00f08947 */ /* 0x002fea000383ffff */
[----:B------:R-:W-:Y:S05]  /*10720*/  BRA `(.L_x_329) ;  /* 0xfffffff800a07947 */ /* 0x000fea000383ffff */
.L_x_316:
[----:B0-----:R0:W1:Y:S02]  /*10730*/  SYNCS.PHASECHK.TRANS64.TRYWAIT P0, [R6+URZ], R5 ;  /* 0x00000005060075a7 */ /* 0x001064000800017f */
[----:B-1----:R-:W-:Y:S05]  /*10740*/  @!P0 NANOSLEEP.SYNCS 0x989680 ;  /* 0x009896800000895d */ /* 0x002fea0003900000 */
[----:B------:R-:W1:Y:S02]  /*10750*/  @!P0 SYNCS.PHASECHK.TRANS64 P0, [R6+URZ], R5 ;  /* 0x00000005060085a7 */ /* 0x000e64000800007f */
[----:B-1----:R-:W-:Y:S05]  /*10760*/  @!P0 BRA `(.L_x_316) ;  /* 0xfffffffc00f08947 */ /* 0x002fea000383ffff */
[----:B------:R-:W-:Y:S05]  /*10770*/  BRA `(.L_x_330) ;  /* 0xfffffff800b07947 */ /* 0x000fea000383ffff */
.L_x_317:
[----:B0-----:R0:W1:Y:S02]  /*10780*/  SYNCS.PHASECHK.TRANS64.TRYWAIT P0, [R9+URZ], R4 ;  /* 0x00000004090075a7 */ /* 0x001064000800017f */
[----:B-1----:R-:W-:Y:S05]  /*10790*/  @!P0 NANOSLEEP.SYNCS 0x989680 ;  /* 0x009896800000895d */ /* 0x002fea0003900000 */
[----:B------:R-:W1:Y:S02]  /*107a0*/  @!P0 SYNCS.PHASECHK.TRANS64 P0, [R9+URZ], R4 ;  /* 0x00000004090085a7 */ /* 0x000e64000800007f */
[----:B-1----:R-:W-:Y:S05]  /*107b0*/  @!P0 BRA `(.L_x_317) ;  /* 0xfffffffc00f08947 */ /* 0x002fea000383ffff */
[----:B------:R-:W-:Y:S05]  /*107c0*/  BRA `(.L_x_331) ;  /* 0xfffffff800c07947 */ /* 0x000fea000383ffff */
.L_x_318:
[----:B0-----:R0:W1:Y:S02]  /*107d0*/  SYNCS.PHASECHK.TRANS64.TRYWAIT P0, [R6+URZ], R5 ;  /* 0x00000005060075a7 */ /* 0x001064000800017f */
[----:B-1----:R-:W-:Y:S05]  /*107e0*/  @!P0 NANOSLEEP.SYNCS 0x989680 ;  /* 0x009896800000895d */ /* 0x002fea0003900000 */
[----:B------:R-:W1:Y:S02]  /*107f0*/  @!P0 SYNCS.PHASECHK.TRANS64 P0, [R6+URZ], R5 ;  /* 0x00000005060085a7 */ /* 0x000e64000800007f */
[----:B-1----:R-:W-:Y:S05]  /*10800*/  @!P0 BRA `(.L_x_318) ;  /* 0xfffffffc00f08947 */ /* 0x002fea000383ffff */
[----:B------:R-:W-:Y:S05]  /*10810*/  BRA `(.L_x_332) ;  /* 0xfffffff800d07947 */ /* 0x000fea000383ffff */
.L_x_319:
[----:B-1----:R1:W2:Y:S02]  /*10820*/  SYNCS.PHASECHK.TRANS64.TRYWAIT P0, [R9+URZ], R4 ;  /* 0x00000004090075a7 */ /* 0x0022a4000800017f */
[----:B--2---:R-:W-:Y:S05]  /*10830*/  @!P0 NANOSLEEP.SYNCS 0x989680 ;  /* 0x009896800000895d */ /* 0x004fea0003900000 */
[----:B------:R-:W2:Y:S02]  /*10840*/  @!P0 SYNCS.PHASECHK.TRANS64 P0, [R9+URZ], R4 ;  /* 0x00000004090085a7 */ /* 0x000ea4000800007f */
[----:B--2---:R-:W-:Y:S05]  /*10850*/  @!P0 BRA `(.L_x_319) ;  /* 0xfffffffc00f08947 */ /* 0x004fea000383ffff */
[----:B------:R-:W-:Y:S05]  /*10860*/  BRA `(.L_x_333) ;  /* 0xfffffff800d87947 */ /* 0x000fea000383ffff */
.L_x_334:
[----:B------:R-:W-:-:S00]  /*10870*/  BRA `(.L_x_334) ;  /* 0xfffffffc00fc7947 */ /* 0x000fc0000383ffff */
[----:B------:R-:W-:-:S00]  /*10880*/  NOP ;  /* 0x0000000000007918 */ /* 0x000fc00000000000 */
[----:B------:R-:W-:-:S00]  /*10890*/  NOP ;  /* 0x0000000000007918 */ /* 0x000fc00000000000 */
[----:B------:R-:W-:-:S00]  /*108a0*/  NOP ;  /* 0x0000000000007918 */ /* 0x000fc00000000000 */
[----:B------:R-:W-:-:S00]  /*108b0*/  NOP ;  /* 0x0000000000007918 */ /* 0x000fc00000000000 */
[----:B------:R-:W-:-:S00]  /*108c0*/  NOP ;  /* 0x0000000000007918 */ /* 0x000fc00000000000 */
[----:B------:R-:W-:-:S00]  /*108d0*/  NOP ;  /* 0x0000000000007918 */ /* 0x000fc00000000000 */
[----:B------:R-:W-:-:S00]  /*108e0*/  NOP ;  /* 0x0000000000007918 */ /* 0x000fc00000000000 */
[----:B------:R-:W-:-:S00]  /*108f0*/  NOP ;  /* 0x0000000000007918 */ /* 0x000fc00000000000 */
.L_x_335:


//--------------------- .nv.shared._ZN7cutlass13device_kernelINS_4gemm6kernel13GemmUniversalIN4cute5tupleIJiiiiEEENS1_10collective13CollectiveMmaINS1_37MainloopSm90TmaGmmaWarpSpecializedFP8ILi7ENS5_IJNS4_1CILi1EEESB_SB_EEENS1_35KernelTmaWarpSpecializedCooperativeEEENS5_IJNSA_ILi256EEENSA_ILi128EEENSA_ILi64EEEEEENS_12float_e4m3_tENS5_IJlSB_lEEESJ_SK_NS4_8TiledMMAINS4_8MMA_AtomIJNS4_4SM904GMMA31MMA_64x128x32_F32E4M3E4M3_SS_TNILNSO_7ScaleInE1ELSQ_1EEEEEENS4_6LayoutINS5_IJNSA_ILi2EEESB_SB_EEENS5_IJSB_NSA_ILi0EEESW_EEEEENS5_IJNS4_10UnderscoreESZ_SZ_EEEEENS4_13SM90_TMA_LOADENS4_14ComposedLayoutINS4_7SwizzleILi2ELi4ELi3EEENS4_18smem_ptr_flag_bitsILi8EEENST_INS5_IJNSA_ILi8EEESH_EEENS5_IJSH_SB_EEEEEEEvNS4_8identityES12_S1C_vS1D_EENS_8epilogue10collective6detail29Sm90TmaWarpSpecializedAdapterINS1G_15DefaultEpilogueISJ_SK_SK_NS1F_6thread17LinearCombinationISJ_Li1EffLNS1K_9ScaleType4KindE0ELNS_15FloatRoundStyleE2ESJ_EENS1_15EpilogueDefaultEEEEEvvEEEEvNT_6ParamsE --------------------------
	.section	.nv.shared._ZN7cutlass13device_kernelINS_4gemm6kernel13GemmUniversalIN4cute5tupleIJiiiiEEENS1_10collective13CollectiveMmaINS1_37MainloopSm90TmaGmmaWarpSpecializedFP8ILi7ENS5_IJNS4_1CILi1EEESB_SB_EEENS1_35KernelTmaWarpSpecializedCooperativeEEENS5_IJNSA_ILi256EEENSA_ILi128EEENSA_ILi64EEEEEENS_12float_e4m3_tENS5_IJlSB_lEEESJ_SK_NS4_8TiledMMAINS4_8MMA_AtomIJNS4_4SM904GMMA31MMA_64x128x32_F32E4M3E4M3_SS_TNILNSO_7ScaleInE1ELSQ_1EEEEEENS4_6LayoutINS5_IJNSA_ILi2EEESB_SB_EEENS5_IJSB_NSA_ILi0EEESW_EEEEENS5_IJNS4_10UnderscoreESZ_SZ_EEEEENS4_13SM90_TMA_LOADENS4_14ComposedLayoutINS4_7SwizzleILi2ELi4ELi3EEENS4_18smem_ptr_flag_bitsILi8EEENST_INS5_IJNSA_ILi8EEESH_EEENS5_IJSH_SB_EEEEEEEvNS4_8identityES12_S1C_vS1D_EENS_8epilogue10collective6detail29Sm90TmaWarpSpecializedAdapterINS1G_15DefaultEpilogueISJ_SK_SK_NS1F_6thread17LinearCombinationISJ_Li1EffLNS1K_9ScaleType4KindE0ELNS_15FloatRoundStyleE2ESJ_EENS1_15EpilogueDefaultEEEEEvvEEEEvNT_6ParamsE,"aw",@nobits
	.sectionflags	@""
	.align	16
	.zero		1024


//--------------------- .nv.shared.reserved.0     --------------------------
	.section	.nv.shared.reserved.0,"aw",@nobits
	.weak		__nv_reservedSMEM_offset_0_alias
	.size		__nv_reservedSMEM_offset_0_alias, 0, 0
	.other		__nv_reservedSMEM_offset_0_alias,@"STO_CUDA_RESERVED_SHARED STV_DEFAULT"
__nv_reservedSMEM_offset_0_alias:
	.zero		0


//--------------------- .nv.global                --------------------------
	.section	.nv.global,"aw",@nobits
.nv.global:
	.type		_ZN40_INTERNAL_c5c64a1c_4_k_cu_00c20ece_252054cute1_E,@object
	.size		_ZN40_INTERNAL_c5c64a1c_4_k_cu_00c20ece_252054cute1_E,(_ZN40_INTERNAL_c5c64a1c_4_k_cu_00c20ece_252054cuda3std3__45__cpo6cbeginE - _ZN40_INTERNAL_c5c64a1c_4_k_cu_00c20ece_252054cute1_E)
_ZN40_INTERNAL_c5c64a1c_4_k_cu_00c20ece_252054cute1_E:
	.zero		1
	.type		_ZN40_INTERNAL_c5c64a1c_4_k_cu_00c20ece_252054cuda3std3__45__cpo6cbeginE,@object
	.size		_ZN40_INTERNAL_c5c64a1c_4_k_cu_00c20ece_252054cuda3std3__45__cpo6cbeginE,(_ZN40_INTERNAL_c5c64a1c_4_k_cu_00c20ece_252054cuda3std3__48in_placeE - _ZN40_INTERNAL_c5c64a1c_4_k_cu_00c20ece_252054cuda3std3__45__cpo6cbeginE)
_ZN40_INTERNAL_c5c64a1c_4_k_cu_00c20ece_252054cuda3std3__45__cpo6cbeginE:
	.zero		1
	.type		_ZN40_INTERNAL_c5c64a1c_4_k_cu_00c20ece_252054cuda3std3__48in_placeE,@object
	.size		_ZN40_INTERNAL_c5c64a1c_4_k_cu_00c20ece_252054cuda3std3__48in_placeE,(_ZN40_INTERNAL_c5c64a1c_4_k_cu_00c20ece_252054cuda3std6ranges3__45__cpo9iter_moveE - _ZN40_INTERNAL_c5c64a1c_4_k_cu_00c20ece_252054cuda3std3__48in_placeE)
_ZN40_INTERNAL_c5c64a1c_4_k_cu_00c20ece_252054cuda3std3__48in_placeE:
	.zero		1
	.type		_ZN40_INTERNAL_c5c64a1c_4_k_cu_00c20ece_252054cuda3std6ranges3__45__cpo9iter_moveE,@object
	.size		_ZN40_INTERNAL_c5c64a1c_4_k_cu_00c20ece_252054cuda3std6ranges3__45__cpo9iter_moveE,(_ZN40_INTERNAL_c5c64a1c_4_k_cu_00c20ece_252054cuda3std3__45__cpo5beginE - _ZN40_INTERNAL_c5c64a1c_4_k_cu_00c20ece_252054cuda3std6ranges3__45__cpo9iter_moveE)
_ZN40_INTERNAL_c5c64a1c_4_k_cu_00c20ece_252054cuda3std6ranges3__45__cpo9iter_moveE:
	.zero		1
	.type		_ZN40_INTERNAL_c5c64a1c_4_k_cu_00c20ece_252054cuda3std3__45__cpo5beginE,@object
	.size		_ZN40_INTERNAL_c5c64a1c_4_k_cu_00c20ece_252054cuda3std3__45__cpo5beginE,(_ZN40_INTERNAL_c5c64a1c_4_k_cu_00c20ece_252054cuda3std3__442_GLOBAL__N__c5c64a1c_4_k_cu_00c20ece_252056ignoreE - _ZN40_INTERNAL_c5c64a1c_4_k_cu_00c20ece_252054cuda3std3__45__cpo5beginE)
_ZN40_INTERNAL_c5c64a1c_4_k_cu_00c20ece_252054cuda3std3__45__cpo5beginE:
	.zero		1
	.type		_ZN40_INTERNAL_c5c64a1c_4_k_cu_00c20ece_252054cuda3std3__442_GLOBAL__N__c5c64a1c_4_k_cu_00c20ece_252056ignoreE,@object
	.size		_ZN40_INTERNAL_c5c64a1c_4_k_cu_00c20ece_252054cuda3std3__442_GLOBAL__N__c5c64a1c_4_k_cu_00c20ece_252056ignoreE,(_ZN40_INTERNAL_c5c64a1c_4_k_cu_00c20ece_252054cute7productE - _ZN40_INTERNAL_c5c64a1c_4_k_cu_00c20ece_252054cuda3std3__442_GLOBAL__N__c5c64a1c_4_k_cu_00c20ece_252056ignoreE)
_ZN40_INTERNAL_c5c64a1c_4_k_cu_00c20ece_252054cuda3std3__442_GLOBAL__N__c5c64a1c_4_k_cu_00c20ece_252056ignoreE:
	.zero		1
	.type		_ZN40_INTERNAL_c5c64a1c_4_k_cu_00c20ece_252054cute7productE,@object
	.size		_ZN40_INTERNAL_c5c64a1c_4_k_cu_00c20ece_252054cute7productE,(_ZN40_INTERNAL_c5c64a1c_4_k_cu_00c20ece_252054cuda3std3__45__cpo3endE - _ZN40_INTERNAL_c5c64a1c_4_k_cu_00c20ece_252054cute7productE)
_ZN40_INTERNAL_c5c64a1c_4_k_cu_00c20ece_252054cute7productE:
	.zero		1
	.type		_ZN40_INTERNAL_c5c64a1c_4_k_cu_00c20ece_252054cuda3std3__45__cpo3endE,@object
	.size		_ZN40_INTERNAL_c5c64a1c_4_k_cu_00c20ece_252054cuda3std3__45__cpo3endE,(_ZN40_INTERNAL_c5c64a1c_4_k_cu_00c20ece_252054cuda3std3__419piecewise_constructE - _ZN40_INTERNAL_c5c64a1c_4_k_cu_00c20ece_252054cuda3std3__45__cpo3endE)
_ZN40_INTERNAL_c5c64a1c_4_k_cu_00c20ece_252054cuda3std3__45__cpo3endE:
	.zero		1
	.type		_ZN40_INTERNAL_c5c64a1c_4_k_cu_00c20ece_252054cuda3std3__419piecewise_constructE,@object
	.size		_ZN40_INTERNAL_c5c64a1c_4_k_cu_00c20ece_252054cuda3std3__419piecewise_constructE,(_ZN40_INTERNAL_c5c64a1c_4_k_cu_00c20ece_252054cuda3std3__45__cpo4cendE - _ZN40_INTERNAL_c5c64a1c_4_k_cu_00c20ece_252054cuda3std3__419piecewise_constructE)
_ZN40_INTERNAL_c5c64a1c_4_k_cu_00c20ece_252054cuda3std3__419piecewise_constructE:
	.zero		1
	.type		_ZN40_INTERNAL_c5c64a1c_4_k_cu_00c20ece_252054cuda3std3__45__cpo4cendE,@object
	.size		_ZN40_INTERNAL_c5c64a1c_4_k_cu_00c20ece_252054cuda3std3__45__cpo4cendE,(_ZN40_INTERNAL_c5c64a1c_4_k_cu_00c20ece_252054cuda3std6ranges3__45__cpo4swapE - _ZN40_INTERNAL_c5c64a1c_4_k_cu_00c20ece_252054cuda3std3__45__cpo4cendE)
_ZN40_INTERNAL_c5c64a1c_4_k_cu_00c20ece_252054cuda3std3__45__cpo4cendE:
	.zero		1
	.type		_ZN40_INTERNAL_c5c64a1c_4_k_cu_00c20ece_252054cuda3std6ranges3__45__cpo4swapE,@object
	.size		_ZN40_INTERNAL_c5c64a1c_4_k_cu_00c20ece_252054cuda3std6ranges3__45__cpo4swapE,(.L_7 - _ZN40_INTERNAL_c5c64a1c_4_k_cu_00c20ece_252054cuda3std6ranges3__45__cpo4swapE)
_ZN40_INTERNAL_c5c64a1c_4_k_cu_00c20ece_252054cuda3std6ranges3__45__cpo4swapE:
	.zero		1
.L_7:


//--------------------- .nv.constant0._ZN7cutlass13device_kernelINS_4gemm6kernel13GemmUniversalIN4cute5tupleIJiiiiEEENS1_10collective13CollectiveMmaINS1_37MainloopSm90TmaGmmaWarpSpecializedFP8ILi7ENS5_IJNS4_1CILi1EEESB_SB_EEENS1_35KernelTmaWarpSpecializedCooperativeEEENS5_IJNSA_ILi256EEENSA_ILi128EEENSA_ILi64EEEEEENS_12float_e4m3_tENS5_IJlSB_lEEESJ_SK_NS4_8TiledMMAINS4_8MMA_AtomIJNS4_4SM904GMMA31MMA_64x128x32_F32E4M3E4M3_SS_TNILNSO_7ScaleInE1ELSQ_1EEEEEENS4_6LayoutINS5_IJNSA_ILi2EEESB_SB_EEENS5_IJSB_NSA_ILi0EEESW_EEEEENS5_IJNS4_10UnderscoreESZ_SZ_EEEEENS4_13SM90_TMA_LOADENS4_14ComposedLayoutINS4_7SwizzleILi2ELi4ELi3EEENS4_18smem_ptr_flag_bitsILi8EEENST_INS5_IJNSA_ILi8EEESH_EEENS5_IJSH_SB_EEEEEEEvNS4_8identityES12_S1C_vS1D_EENS_8epilogue10collective6detail29Sm90TmaWarpSpecializedAdapterINS1G_15DefaultEpilogueISJ_SK_SK_NS1F_6thread17LinearCombinationISJ_Li1EffLNS1K_9ScaleType4KindE0ELNS_15FloatRoundStyleE2ESJ_EENS1_15EpilogueDefaultEEEEEvvEEEEvNT_6ParamsE --------------------------
	.section	.nv.constant0._ZN7cutlass13device_kernelINS_4gemm6kernel13GemmUniversalIN4cute5tupleIJiiiiEEENS1_10collective13CollectiveMmaINS1_37MainloopSm90TmaGmmaWarpSpecializedFP8ILi7ENS5_IJNS4_1CILi1EEESB_SB_EEENS1_35KernelTmaWarpSpecializedCooperativeEEENS5_IJNSA_ILi256EEENSA_ILi128EEENSA_ILi64EEEEEENS_12float_e4m3_tENS5_IJlSB_lEEESJ_SK_NS4_8TiledMMAINS4_8MMA_AtomIJNS4_4SM904GMMA31MMA_64x128x32_F32E4M3E4M3_SS_TNILNSO_7ScaleInE1ELSQ_1EEEEEENS4_6LayoutINS5_IJNSA_ILi2EEESB_SB_EEENS5_IJSB_NSA_ILi0EEESW_EEEEENS5_IJNS4_10UnderscoreESZ_SZ_EEEEENS4_13SM90_TMA_LOADENS4_14ComposedLayoutINS4_7SwizzleILi2ELi4ELi3EEENS4_18smem_ptr_flag_bitsILi8EEENST_INS5_IJNSA_ILi8EEESH_EEENS5_IJSH_SB_EEEEEEEvNS4_8identityES12_S1C_vS1D_EENS_8epilogue10collective6detail29Sm90TmaWarpSpecializedAdapterINS1G_15DefaultEpilogueISJ_SK_SK_NS1F_6thread17LinearCombinationISJ_Li1EffLNS1K_9ScaleType4KindE0ELNS_15FloatRoundStyleE2ESJ_EENS1_15EpilogueDefaultEEEEEvvEEEEvNT_6ParamsE,"a",@progbits
	.sectionflags	@""
	.align	4
.nv.constant0._ZN7cutlass13device_kernelINS_4gemm6kernel13GemmUniversalIN4cute5tupleIJiiiiEEENS1_10collective13CollectiveMmaINS1_37MainloopSm90TmaGmmaWarpSpecializedFP8ILi7ENS5_IJNS4_1CILi1EEESB_SB_EEENS1_35KernelTmaWarpSpecializedCooperativeEEENS5_IJNSA_ILi256EEENSA_ILi128EEENSA_ILi64EEEEEENS_12float_e4m3_tENS5_IJlSB_lEEESJ_SK_NS4_8TiledMMAINS4_8MMA_AtomIJNS4_4SM904GMMA31MMA_64x128x32_F32E4M3E4M3_SS_TNILNSO_7ScaleInE1ELSQ_1EEEEEENS4_6LayoutINS5_IJNSA_ILi2EEESB_SB_EEENS5_IJSB_NSA_ILi0EEESW_EEEEENS5_IJNS4_10UnderscoreESZ_SZ_EEEEENS4_13SM90_TMA_LOADENS4_14ComposedLayoutINS4_7SwizzleILi2ELi4ELi3EEENS4_18smem_ptr_flag_bitsILi8EEENST_INS5_IJNSA_ILi8EEESH_EEENS5_IJSH_SB_EEEEEEEvNS4_8identityES12_S1C_vS1D_EENS_8epilogue10collective6detail29Sm90TmaWarpSpecializedAdapterINS1G_15DefaultEpilogueISJ_SK_SK_NS1F_6thread17LinearCombinationISJ_Li1EffLNS1K_9ScaleType4KindE0ELNS_15FloatRoundStyleE2ESJ_EENS1_15EpilogueDefaultEEEEEvvEEEEvNT_6ParamsE:
	.zero		1664


//--------------------- SYMBOLS --------------------------

	.type		.nv.reservedSmem.offset0,@object
	.size		.nv.reservedSmem.offset0,0x4
